// auto-generated by cutlass_sweep.gemm — config: {"arch": "sm_90", "cluster_m": 2, "cluster_n": 1, "dtype": "e5m2", "dtype_b": "e5m2", "layout": "nt", "stages": 0, "tile_k": 128, "tile_m": 128, "tile_n": 256}
#include "cutlass/cutlass.h"
#include "cutlass/gemm/collective/collective_builder.hpp"
#include "cutlass/gemm/device/gemm_universal_adapter.h"
#include "cutlass/gemm/kernel/gemm_universal.hpp"
#include "cutlass/epilogue/collective/collective_builder.hpp"

using ElemA = cutlass::float_e5m2_t;
using ElemB = cutlass::float_e5m2_t;
using ElemCD = cutlass::float_e5m2_t;
using Acc  = float;
using TileShape    = cute::Shape<cute::_128, cute::_256, cute::_128>;
using ClusterShape = cute::Shape<cute::_2, cute::_1, cute::_1>;

using CollectiveEpilogue = typename cutlass::epilogue::collective::CollectiveBuilder<
    cutlass::arch::Sm90, cutlass::arch::OpClassTensorOp,
    TileShape, ClusterShape,
    cutlass::epilogue::collective::EpilogueTileAuto,
    Acc, Acc,
    ElemCD, cutlass::layout::RowMajor, 128 / cutlass::sizeof_bits<ElemCD>::value,
    ElemCD, cutlass::layout::RowMajor, 128 / cutlass::sizeof_bits<ElemCD>::value,
    cutlass::epilogue::collective::EpilogueScheduleAuto
  >::CollectiveOp;

using CollectiveMainloop = typename cutlass::gemm::collective::CollectiveBuilder<
    cutlass::arch::Sm90, cutlass::arch::OpClassTensorOp,
    ElemA, cutlass::layout::RowMajor, 128 / cutlass::sizeof_bits<ElemA>::value,
    ElemB, cutlass::layout::ColumnMajor, 128 / cutlass::sizeof_bits<ElemB>::value,
    Acc,
    TileShape, ClusterShape,
    cutlass::gemm::collective::StageCountAutoCarveout<static_cast<int>(sizeof(typename CollectiveEpilogue::SharedStorage))>,
    cutlass::gemm::collective::KernelScheduleAuto
  >::CollectiveOp;

using GemmKernel = cutlass::gemm::kernel::GemmUniversal<
    cute::Shape<int,int,int,int>,
    CollectiveMainloop,
    CollectiveEpilogue
>;
using Gemm = cutlass::gemm::device::GemmUniversalAdapter<GemmKernel>;

// Force the device kernel symbol into the cubin without needing a host main.
auto* _anchor = &cutlass::device_kernel<GemmKernel>;


// ===== COMPILED SASS (sm_90a) =====

	.target	sm_90a

	.elftype	@"ET_EXEC"


//--------------------- .note.nv.tkinfo           --------------------------
	.section	.note.nv.tkinfo,"",@"SHT_NOTE"
	.sectionflags	@"SHF_NOTE_NV_TKINFO"
	.tkinfo
        /*0018*/ 	.word	0x00000002
        /*0030*/ 	.string	""
        /*0030*/ 	.string	"ptxas"
        /*0030*/ 	.string	"Cuda compilation tools, release 13.0, V13.0.88"
        /*0030*/ 	.string	"Build cuda_13.0.r13.0/compiler.36424714_0"
        /*0030*/ 	.string	"-arch sm_90a -m 64 "



//--------------------- .note.nv.cuinfo           --------------------------
	.section	.note.nv.cuinfo,"",@"SHT_NOTE"
	.sectionflags	@"SHF_NOTE_NV_CUINFO"
        /*0018*/ 	.short	0x0002
        /*001a*/ 	.short	0x005a
        /*001c*/ 	.short	0x0082
	.zero		2


//--------------------- .nv.info                  --------------------------
	.section	.nv.info,"",@"SHT_CUDA_INFO"
	.align	4


	//----- nvinfo : EIATTR_REGCOUNT
	.align		4
        /*0000*/ 	.byte	0x04, 0x2f
        /*0002*/ 	.short	(.L_12 - .L_11)
	.align		4
.L_11:
        /*0004*/ 	.word	index@(_ZN7cutlass13device_kernelINS_4gemm6kernel13GemmUniversalIN4cute5tupleIJiiiiEEENS1_10collective13CollectiveMmaINS1_37MainloopSm90TmaGmmaWarpSpecializedFP8ILi4ENS5_IJNS4_1CILi2EEENSA_ILi1EEESC_EEENS1_35KernelTmaWarpSpecializedCooperativeEEENS5_IJNSA_ILi128EEENSA_ILi256EEESG_EEENS_12float_e5m2_tENS5_IJlSC_lEEESJ_SK_NS4_8TiledMMAINS4_8MMA_AtomIJNS4_4SM904GMMA31MMA_64x256x32_F32E5M2E5M2_SS_TNILNSO_7ScaleInE1ELSQ_1EEEEEENS4_6LayoutISD_NS5_IJSC_NSA_ILi0EEESU_EEEEENS5_IJNS4_10UnderscoreESX_SX_EEEEENS4_13SM90_TMA_LOADENS4_14ComposedLayoutINS4_7SwizzleILi3ELi4ELi3EEENS4_18smem_ptr_flag_bitsILi8EEENST_INS5_IJNSA_ILi8EEESG_EEENS5_IJSG_SC_EEEEEEEvNS4_8identityENS4_23SM90_TMA_LOAD_MULTICASTES1A_vS1B_EENS_8epilogue10collective6detail29Sm90TmaWarpSpecializedAdapterINS1F_15DefaultEpilogueISJ_SK_SK_NS1E_6thread17LinearCombinationISJ_Li1EffLNS1J_9ScaleType4KindE0ELNS_15FloatRoundStyleE2ESJ_EENS1_15EpilogueDefaultEEEEEvvEEEEvNT_6ParamsE)
        /*0008*/ 	.word	0x000000a8


	//----- nvinfo : EIATTR_FRAME_SIZE
	.align		4
.L_12:
        /*000c*/ 	.byte	0x04, 0x11
        /*000e*/ 	.short	(.L_14 - .L_13)
	.align		4
.L_13:
        /*0010*/ 	.word	index@(_ZN7cutlass13device_kernelINS_4gemm6kernel13GemmUniversalIN4cute5tupleIJiiiiEEENS1_10collective13CollectiveMmaINS1_37MainloopSm90TmaGmmaWarpSpecializedFP8ILi4ENS5_IJNS4_1CILi2EEENSA_ILi1EEESC_EEENS1_35KernelTmaWarpSpecializedCooperativeEEENS5_IJNSA_ILi128EEENSA_ILi256EEESG_EEENS_12float_e5m2_tENS5_IJlSC_lEEESJ_SK_NS4_8TiledMMAINS4_8MMA_AtomIJNS4_4SM904GMMA31MMA_64x256x32_F32E5M2E5M2_SS_TNILNSO_7ScaleInE1ELSQ_1EEEEEENS4_6LayoutISD_NS5_IJSC_NSA_ILi0EEESU_EEEEENS5_IJNS4_10UnderscoreESX_SX_EEEEENS4_13SM90_TMA_LOADENS4_14ComposedLayoutINS4_7SwizzleILi3ELi4ELi3EEENS4_18smem_ptr_flag_bitsILi8EEENST_INS5_IJNSA_ILi8EEESG_EEENS5_IJSG_SC_EEEEEEEvNS4_8identityENS4_23SM90_TMA_LOAD_MULTICASTES1A_vS1B_EENS_8epilogue10collective6detail29Sm90TmaWarpSpecializedAdapterINS1F_15DefaultEpilogueISJ_SK_SK_NS1E_6thread17LinearCombinationISJ_Li1EffLNS1J_9ScaleType4KindE0ELNS_15FloatRoundStyleE2ESJ_EENS1_15EpilogueDefaultEEEEEvvEEEEvNT_6ParamsE)
        /*0014*/ 	.word	0x000000f8


	//----- nvinfo : EIATTR_MIN_STACK_SIZE
	.align		4
.L_14:
        /*0018*/ 	.byte	0x04, 0x12
        /*001a*/ 	.short	(.L_16 - .L_15)
	.align		4
.L_15:
        /*001c*/ 	.word	index@(_ZN7cutlass13device_kernelINS_4gemm6kernel13GemmUniversalIN4cute5tupleIJiiiiEEENS1_10collective13CollectiveMmaINS1_37MainloopSm90TmaGmmaWarpSpecializedFP8ILi4ENS5_IJNS4_1CILi2EEENSA_ILi1EEESC_EEENS1_35KernelTmaWarpSpecializedCooperativeEEENS5_IJNSA_ILi128EEENSA_ILi256EEESG_EEENS_12float_e5m2_tENS5_IJlSC_lEEESJ_SK_NS4_8TiledMMAINS4_8MMA_AtomIJNS4_4SM904GMMA31MMA_64x256x32_F32E5M2E5M2_SS_TNILNSO_7ScaleInE1ELSQ_1EEEEEENS4_6LayoutISD_NS5_IJSC_NSA_ILi0EEESU_EEEEENS5_IJNS4_10UnderscoreESX_SX_EEEEENS4_13SM90_TMA_LOADENS4_14ComposedLayoutINS4_7SwizzleILi3ELi4ELi3EEENS4_18smem_ptr_flag_bitsILi8EEENST_INS5_IJNSA_ILi8EEESG_EEENS5_IJSG_SC_EEEEEEEvNS4_8identityENS4_23SM90_TMA_LOAD_MULTICASTES1A_vS1B_EENS_8epilogue10collective6detail29Sm90TmaWarpSpecializedAdapterINS1F_15DefaultEpilogueISJ_SK_SK_NS1E_6thread17LinearCombinationISJ_Li1EffLNS1J_9ScaleType4KindE0ELNS_15FloatRoundStyleE2ESJ_EENS1_15EpilogueDefaultEEEEEvvEEEEvNT_6ParamsE)
        /*0020*/ 	.word	0x000000f8
.L_16:


//--------------------- .nv.compat                --------------------------
	.section	.nv.compat,"",@"SHT_CUDA_COMPAT_INFO"
	.align	4
        /*0000*/ 	.byte	0x02, 0x09, 0x01, 0x00, 0x02, 0x02, 0x04, 0x00, 0x02, 0x05, 0x05, 0x00, 0x03, 0x07, 0x01, 0x01
        /*0010*/ 	.byte	0x02, 0x03, 0x01, 0x00, 0x02, 0x06, 0x01, 0x00, 0x04, 0x0b, 0x08, 0x00, 0x00, 0x00, 0x00, 0x00
        /*0020*/ 	.byte	0x00, 0x00, 0x00, 0x00


//--------------------- .nv.info._ZN7cutlass13device_kernelINS_4gemm6kernel13GemmUniversalIN4cute5tupleIJiiiiEEENS1_10collective13CollectiveMmaINS1_37MainloopSm90TmaGmmaWarpSpecializedFP8ILi4ENS5_IJNS4_1CILi2EEENSA_ILi1EEESC_EEENS1_35KernelTmaWarpSpecializedCooperativeEEENS5_IJNSA_ILi128EEENSA_ILi256EEESG_EEENS_12float_e5m2_tENS5_IJlSC_lEEESJ_SK_NS4_8TiledMMAINS4_8MMA_AtomIJNS4_4SM904GMMA31MMA_64x256x32_F32E5M2E5M2_SS_TNILNSO_7ScaleInE1ELSQ_1EEEEEENS4_6LayoutISD_NS5_IJSC_NSA_ILi0EEESU_EEEEENS5_IJNS4_10UnderscoreESX_SX_EEEEENS4_13SM90_TMA_LOADENS4_14ComposedLayoutINS4_7SwizzleILi3ELi4ELi3EEENS4_18smem_ptr_flag_bitsILi8EEENST_INS5_IJNSA_ILi8EEESG_EEENS5_IJSG_SC_EEEEEEEvNS4_8identityENS4_23SM90_TMA_LOAD_MULTICASTES1A_vS1B_EENS_8epilogue10collective6detail29Sm90TmaWarpSpecializedAdapterINS1F_15DefaultEpilogueISJ_SK_SK_NS1E_6thread17LinearCombinationISJ_Li1EffLNS1J_9ScaleType4KindE0ELNS_15FloatRoundStyleE2ESJ_EENS1_15EpilogueDefaultEEEEEvvEEEEvNT_6ParamsE --------------------------
	.section	.nv.info._ZN7cutlass13device_kernelINS_4gemm6kernel13GemmUniversalIN4cute5tupleIJiiiiEEENS1_10collective13CollectiveMmaINS1_37MainloopSm90TmaGmmaWarpSpecializedFP8ILi4ENS5_IJNS4_1CILi2EEENSA_ILi1EEESC_EEENS1_35KernelTmaWarpSpecializedCooperativeEEENS5_IJNSA_ILi128EEENSA_ILi256EEESG_EEENS_12float_e5m2_tENS5_IJlSC_lEEESJ_SK_NS4_8TiledMMAINS4_8MMA_AtomIJNS4_4SM904GMMA31MMA_64x256x32_F32E5M2E5M2_SS_TNILNSO_7ScaleInE1ELSQ_1EEEEEENS4_6LayoutISD_NS5_IJSC_NSA_ILi0EEESU_EEEEENS5_IJNS4_10UnderscoreESX_SX_EEEEENS4_13SM90_TMA_LOADENS4_14ComposedLayoutINS4_7SwizzleILi3ELi4ELi3EEENS4_18smem_ptr_flag_bitsILi8EEENST_INS5_IJNSA_ILi8EEESG_EEENS5_IJSG_SC_EEEEEEEvNS4_8identityENS4_23SM90_TMA_LOAD_MULTICASTES1A_vS1B_EENS_8epilogue10collective6detail29Sm90TmaWarpSpecializedAdapterINS1F_15DefaultEpilogueISJ_SK_SK_NS1E_6thread17LinearCombinationISJ_Li1EffLNS1J_9ScaleType4KindE0ELNS_15FloatRoundStyleE2ESJ_EENS1_15EpilogueDefaultEEEEEvvEEEEvNT_6ParamsE,"",@"SHT_CUDA_INFO"
	.sectionflags	@""
	.align	4


	//----- nvinfo : EIATTR_CUDA_API_VERSION
	.align		4
        /*0000*/ 	.byte	0x04, 0x37
        /*0002*/ 	.short	(.L_18 - .L_17)
.L_17:
        /*0004*/ 	.word	0x00000082


	//----- nvinfo : EIATTR_KPARAM_INFO
	.align		4
.L_18:
        /*0008*/ 	.byte	0x04, 0x17
        /*000a*/ 	.short	(.L_20 - .L_19)
.L_19:
        /*000c*/ 	.word	0x00000000
        /*0010*/ 	.short	0x0000
        /*0012*/ 	.short	0x0070
        /*0014*/ 	.byte	0x00, 0xf0, 0x01, 0x10


	//----- nvinfo : EIATTR_SPARSE_MMA_MASK
	.align		4
.L_20:
        /*0018*/ 	.byte	0x03, 0x50
        /*001a*/ 	.short	0x0000


	//----- nvinfo : EIATTR_MAXREG_COUNT
	.align		4
        /*001c*/ 	.byte	0x03, 0x1b
        /*001e*/ 	.short	0x00a8


	//----- nvinfo : EIATTR_NUM_BARRIERS
	.align		4
        /*0020*/ 	.byte	0x02, 0x4c
        /*0022*/ 	.byte	0x01
	.zero		1


	//----- nvinfo : EIATTR_ANNOTATIONS
	.align		4
        /*0024*/ 	.byte	0x04, 0x55
        /*0026*/ 	.short	(.L_22 - .L_21)


	//   ....[0]....
.L_21:
        /*0028*/ 	.word	0x00000001
        /*002c*/ 	.byte	0x10, 0x07, 0x00, 0x00, 0x01, 0x00, 0x00, 0x00, 0x00, 0x08, 0x00, 0x00, 0x01, 0x00, 0x00, 0x00
        /* <DEDUP_REMOVED lines=192> */
        /*0c3c*/ 	.byte	0x90, 0x04, 0x01, 0x00


	//----- nvinfo : EIATTR_MERCURY_ISA_VERSION
	.align		4
.L_22:
        /*0c40*/ 	.byte	0x03, 0x5f
        /*0c42*/ 	.short	0x0101


	//----- nvinfo : EIATTR_INT_WARP_WIDE_INSTR_OFFSETS
	.align		4
        /*0c44*/ 	.byte	0x04, 0x31
        /*0c46*/ 	.short	(.L_24 - .L_23)


	//   ....[0]....
.L_23:
        /*0c48*/ 	.word	0x00000550


	//   ....[1]....
        /*0c4c*/ 	.word	0x00000570


	//   ....[2]....
        /*0c50*/ 	.word	0x000006e0


	//   ....[3]....
        /*0c54*/ 	.word	0x000053c0


	//----- nvinfo : EIATTR_COOP_GROUP_MASK_REGIDS
	.align		4
.L_24:
        /*0c58*/ 	.byte	0x04, 0x29
        /*0c5a*/ 	.short	(.L_26 - .L_25)


	//   ....[0]....
.L_25:
        /*0c5c*/ 	.word	0xffffffff


	//   ....[1]....
        /*0c60*/ 	.word	0xffffffff


	//   ....[2]....
        /*0c64*/ 	.word	0xffffffff


	//   ....[3]....
        /*0c68*/ 	.word	0xffffffff


	//   ....[4]....
        /*0c6c*/ 	.word	0xffffffff


	//   ....[5]....
        /*0c70*/ 	.word	0xffffffff


	//----- nvinfo : EIATTR_COOP_GROUP_INSTR_OFFSETS
	.align		4
.L_26:
        /*0c74*/ 	.byte	0x04, 0x28
        /*0c76*/ 	.short	(.L_28 - .L_27)


	//   ....[0]....
.L_27:
        /*0c78*/ 	.word	0x00000070


	//   ....[1]....
        /*0c7c*/ 	.word	0x00000080


	//   ....[2]....
        /*0c80*/ 	.word	0x000001a0


	//   ....[3]....
        /*0c84*/ 	.word	0x000003c0


	//   ....[4]....
        /*0c88*/ 	.word	0x00000840


	//   ....[5]....
        /*0c8c*/ 	.word	0x000015c0


	//----- nvinfo : EIATTR_REG_RECONFIG
	.align		4
.L_28:
        /*0c90*/ 	.byte	0x01, 0x54
	.zero		2


	//----- nvinfo : EIATTR_MBARRIER_INSTR_OFFSETS
	.align		4
        /*0c94*/ 	.byte	0x04, 0x39
        /*0c96*/ 	.short	(.L_30 - .L_29)


	//   ....[0]....
.L_29:
        /*0c98*/ 	.word	0x00000320
        /*0c9c*/ 	.word	0x000000ff
        /*0ca0*/ 	.word	0x00000000
        /*0ca4*/ 	.short	0x0100
        /*0ca6*/ 	.byte	0x09
	.zero		1


	//   ....[1]....
        /*0ca8*/ 	.word	0x00000330
        /*0cac*/ 	.word	0x000000ff
        /*0cb0*/ 	.word	0x00000020
        /*0cb4*/ 	.short	0x0100
        /*0cb6*/ 	.byte	0x09
	.zero		1


	//   ....[2]....
        /*0cb8*/ 	.word	0x00000340
        /*0cbc*/ 	.word	0x000000ff
        /*0cc0*/ 	.word	0x00000008
        /*0cc4*/ 	.short	0x0100
        /*0cc6*/ 	.byte	0x09
	.zero		1


	//   ....[3]....
        /*0cc8*/ 	.word	0x00000350
        /*0ccc*/ 	.word	0x000000ff
        /*0cd0*/ 	.word	0x00000028
        /*0cd4*/ 	.short	0x0100
        /*0cd6*/ 	.byte	0x09
	.zero		1


	//   ....[4]....
        /*0cd8*/ 	.word	0x00000360
        /*0cdc*/ 	.word	0x000000ff
        /*0ce0*/ 	.word	0x00000010
        /*0ce4*/ 	.short	0x0100
        /*0ce6*/ 	.byte	0x09
	.zero		1


	//   ....[5]....
        /*0ce8*/ 	.word	0x00000370
        /*0cec*/ 	.word	0x000000ff
        /*0cf0*/ 	.word	0x00000030
        /*0cf4*/ 	.short	0x0100
        /*0cf6*/ 	.byte	0x09
	.zero		1


	//   ....[6]....
        /*0cf8*/ 	.word	0x00000380
        /*0cfc*/ 	.word	0x000000ff
        /*0d00*/ 	.word	0x00000018
        /*0d04*/ 	.short	0x0100
        /*0d06*/ 	.byte	0x09
	.zero		1


	//   ....[7]....
        /*0d08*/ 	.word	0x00000390
        /*0d0c*/ 	.word	0x000000ff
        /*0d10*/ 	.word	0x00000038
        /*0d14*/ 	.short	0x0100
        /*0d16*/ 	.byte	0x09
	.zero		1


	//   ....[8]....
        /*0d18*/ 	.word	0x00000770
        /*0d1c*/ 	.word	0x000000ff
        /*0d20*/ 	.word	0x00000050
        /*0d24*/ 	.short	0x0100
        /*0d26*/ 	.byte	0x06
	.zero		1


	//   ....[9]....
        /*0d28*/ 	.word	0x000007e0
        /*0d2c*/ 	.word	0x000000ff
        /*0d30*/ 	.word	0x00000058
        /*0d34*/ 	.short	0x0100
        /*0d36*/ 	.byte	0x06
	.zero		1


	//   ....[10]....
        /*0d38*/ 	.word	0x00001dc0
        /*0d3c*/ 	.word	0x000000ff
        /*0d40*/ 	.word	0x00000000
        /*0d44*/ 	.short	0x010a
        /*0d46*/ 	.byte	0x06
	.zero		1


	//   ....[11]....
        /*0d48*/ 	.word	0x00001e00
        /*0d4c*/ 	.word	0x000000ff
        /*0d50*/ 	.word	0x00000000
        /*0d54*/ 	.short	0x010a
        /*0d56*/ 	.byte	0x06
	.zero		1


	//   ....[12]....
        /*0d58*/ 	.word	0x000030d0
        /*0d5c*/ 	.word	0x000000ff
        /*0d60*/ 	.word	0x00000000
        /*0d64*/ 	.short	0x010a
        /*0d66*/ 	.byte	0x09
	.zero		1


	//   ....[13]....
        /*0d68*/ 	.word	0x00003110
        /*0d6c*/ 	.word	0x000000ff
        /*0d70*/ 	.word	0x00000000
        /*0d74*/ 	.short	0x010a
        /*0d76*/ 	.byte	0x09
	.zero		1


	//   ....[14]....
        /*0d78*/ 	.word	0x00004250
        /*0d7c*/ 	.word	0x000000e5
        /*0d80*/ 	.word	0x00000000
        /*0d84*/ 	.short	0x0101
        /*0d86*/ 	.byte	0x3f
	.zero		1


	//   ....[15]....
        /*0d88*/ 	.word	0x00005460
        /*0d8c*/ 	.word	0x00000018
        /*0d90*/ 	.word	0x00000000
        /*0d94*/ 	.short	0x0101
        /*0d96*/ 	.byte	0x3f
	.zero		1


	//   ....[16]....
        /*0d98*/ 	.word	0x0000f680
        /*0d9c*/ 	.word	0x00000005
        /*0da0*/ 	.word	0x00000020
        /*0da4*/ 	.short	0x010a
        /*0da6*/ 	.byte	0x3f
	.zero		1


	//   ....[17]....
        /*0da8*/ 	.word	0x0000fab0
        /*0dac*/ 	.word	0x00000002
        /*0db0*/ 	.word	0x00000058
        /*0db4*/ 	.short	0x0101
        /*0db6*/ 	.byte	0x3f
	.zero		1


	//   ....[18]....
        /*0db8*/ 	.word	0x000101e0
        /*0dbc*/ 	.word	0x00000005
        /*0dc0*/ 	.word	0x00000000
        /*0dc4*/ 	.short	0x010a
        /*0dc6*/ 	.byte	0x3f
	.zero		1


	//   ....[19]....
        /*0dc8*/ 	.word	0x00010260
        /*0dcc*/ 	.word	0x00000007
        /*0dd0*/ 	.word	0x00000000
        /*0dd4*/ 	.short	0x010a
        /*0dd6*/ 	.byte	0x3f
	.zero		1


	//   ....[20]....
        /*0dd8*/ 	.word	0x000102f0
        /*0ddc*/ 	.word	0x00000006
        /*0de0*/ 	.word	0x00000000
        /*0de4*/ 	.short	0x010a
        /*0de6*/ 	.byte	0x3f
	.zero		1


	//   ....[21]....
        /*0de8*/ 	.word	0x00010380
        /*0dec*/ 	.word	0x00000003
        /*0df0*/ 	.word	0x00000000
        /*0df4*/ 	.short	0x010a
        /*0df6*/ 	.byte	0x3f
	.zero		1


	//   ....[22]....
        /*0df8*/ 	.word	0x000103f0
        /*0dfc*/ 	.word	0x00000003
        /*0e00*/ 	.word	0x00000000
        /*0e04*/ 	.short	0x010a
        /*0e06*/ 	.byte	0x3f
	.zero		1


	//   ....[23]....
        /*0e08*/ 	.word	0x00010460
        /*0e0c*/ 	.word	0x00000000
        /*0e10*/ 	.word	0x00000000
        /*0e14*/ 	.short	0x010a
        /*0e16*/ 	.byte	0x3f
	.zero		1


	//   ....[24]....
        /*0e18*/ 	.word	0x00010540
        /*0e1c*/ 	.word	0x00000005
        /*0e20*/ 	.word	0x00000020
        /*0e24*/ 	.short	0x010a
        /*0e26*/ 	.byte	0x3f
	.zero		1


	//   ....[25]....
        /*0e28*/ 	.word	0x00010610
        /*0e2c*/ 	.word	0x00000005
        /*0e30*/ 	.word	0x00000000
        /*0e34*/ 	.short	0x010a
        /*0e36*/ 	.byte	0x3f
	.zero		1


	//   ....[26]....
        /*0e38*/ 	.word	0x00010660
        /*0e3c*/ 	.word	0x00000007
        /*0e40*/ 	.word	0x00000000
        /*0e44*/ 	.short	0x010a
        /*0e46*/ 	.byte	0x3f
	.zero		1


	//   ....[27]....
        /*0e48*/ 	.word	0x000106b0
        /*0e4c*/ 	.word	0x00000006
        /*0e50*/ 	.word	0x00000000
        /*0e54*/ 	.short	0x010a
        /*0e56*/ 	.byte	0x3f
	.zero		1


	//----- nvinfo : EIATTR_NUM_MBARRIERS
	.align		4
.L_30:
        /*0e58*/ 	.byte	0x03, 0x38
        /*0e5a*/ 	.short	0x000a


	//----- nvinfo : EIATTR_EXIT_INSTR_OFFSETS
	.align		4
        /*0e5c*/ 	.byte	0x04, 0x1c
        /*0e5e*/ 	.short	(.L_32 - .L_31)


	//   ....[0]....
.L_31:
        /*0e60*/ 	.word	0x000009d0


	//   ....[1]....
        /*0e64*/ 	.word	0x00001260


	//   ....[2]....
        /*0e68*/ 	.word	0x0000ed60


	//   ....[3]....
        /*0e6c*/ 	.word	0x0000f2f0


	//   ....[4]....
        /*0e70*/ 	.word	0x000103d0


	//----- nvinfo : EIATTR_MAX_THREADS
	.align		4
.L_32:
        /*0e74*/ 	.byte	0x04, 0x05
        /*0e76*/ 	.short	(.L_34 - .L_33)
.L_33:
        /*0e78*/ 	.word	0x00000180
        /*0e7c*/ 	.word	0x00000001
        /*0e80*/ 	.word	0x00000001


	//----- nvinfo : EIATTR_CRS_STACK_SIZE
	.align		4
.L_34:
        /*0e84*/ 	.byte	0x04, 0x1e
        /*0e86*/ 	.short	(.L_36 - .L_35)
.L_35:
        /*0e88*/ 	.word	0x00000000


	//----- nvinfo : EIATTR_CBANK_PARAM_SIZE
	.align		4
.L_36:
        /*0e8c*/ 	.byte	0x03, 0x19
        /*0e8e*/ 	.short	0x0470


	//----- nvinfo : EIATTR_PARAM_CBANK
	.align		4
        /*0e90*/ 	.byte	0x04, 0x0a
        /*0e92*/ 	.short	(.L_38 - .L_37)
	.align		4
.L_37:
        /*0e94*/ 	.word	index@(.nv.constant0._ZN7cutlass13device_kernelINS_4gemm6kernel13GemmUniversalIN4cute5tupleIJiiiiEEENS1_10collective13CollectiveMmaINS1_37MainloopSm90TmaGmmaWarpSpecializedFP8ILi4ENS5_IJNS4_1CILi2EEENSA_ILi1EEESC_EEENS1_35KernelTmaWarpSpecializedCooperativeEEENS5_IJNSA_ILi128EEENSA_ILi256EEESG_EEENS_12float_e5m2_tENS5_IJlSC_lEEESJ_SK_NS4_8TiledMMAINS4_8MMA_AtomIJNS4_4SM904GMMA31MMA_64x256x32_F32E5M2E5M2_SS_TNILNSO_7ScaleInE1ELSQ_1EEEEEENS4_6LayoutISD_NS5_IJSC_NSA_ILi0EEESU_EEEEENS5_IJNS4_10UnderscoreESX_SX_EEEEENS4_13SM90_TMA_LOADENS4_14ComposedLayoutINS4_7SwizzleILi3ELi4ELi3EEENS4_18smem_ptr_flag_bitsILi8EEENST_INS5_IJNSA_ILi8EEESG_EEENS5_IJSG_SC_EEEEEEEvNS4_8identityENS4_23SM90_TMA_LOAD_MULTICASTES1A_vS1B_EENS_8epilogue10collective6detail29Sm90TmaWarpSpecializedAdapterINS1F_15DefaultEpilogueISJ_SK_SK_NS1E_6thread17LinearCombinationISJ_Li1EffLNS1J_9ScaleType4KindE0ELNS_15FloatRoundStyleE2ESJ_EENS1_15EpilogueDefaultEEEEEvvEEEEvNT_6ParamsE)
        /*0e98*/ 	.short	0x0210
        /*0e9a*/ 	.short	0x0470


	//----- nvinfo : EIATTR_SW_WAR
	.align		4
.L_38:
        /*0e9c*/ 	.byte	0x04, 0x36
        /*0e9e*/ 	.short	(.L_40 - .L_39)
.L_39:
        /*0ea0*/ 	.word	0x00000008
.L_40:


//--------------------- .nv.callgraph             --------------------------
	.section	.nv.callgraph,"",@"SHT_CUDA_CALLGRAPH"
	.align	4
	.sectionentsize	8
	.align		4
        /*0000*/ 	.word	0x00000000
	.align		4
        /*0004*/ 	.word	0xffffffff
	.align		4
        /*0008*/ 	.word	0x00000000
	.align		4
        /*000c*/ 	.word	0xfffffffe
	.align		4
        /*0010*/ 	.word	0x00000000
	.align		4
        /*0014*/ 	.word	0xfffffffd
	.align		4
        /*0018*/ 	.word	0x00000000
	.align		4
        /*001c*/ 	.word	0xfffffffc


//--------------------- .nv.constant4             --------------------------
	.section	.nv.constant4,"a",@progbits
	.align	8
	.align		8
.nv.constant4:
        /*0000*/ 	.dword	_ZN40_INTERNAL_e9326fd9_4_k_cu_3a25e867_264644cuda3std3__45__cpo5beginE
	.align		8
        /*0008*/ 	.dword	_ZN40_INTERNAL_e9326fd9_4_k_cu_3a25e867_264644cuda3std3__45__cpo3endE
	.align		8
        /*0010*/ 	.dword	_ZN40_INTERNAL_e9326fd9_4_k_cu_3a25e867_264644cuda3std3__45__cpo6cbeginE
	.align		8
        /*0018*/ 	.dword	_ZN40_INTERNAL_e9326fd9_4_k_cu_3a25e867_264644cuda3std3__45__cpo4cendE
	.align		8
        /*0020*/ 	.dword	_ZN40_INTERNAL_e9326fd9_4_k_cu_3a25e867_264644cuda3std3__442_GLOBAL__N__e9326fd9_4_k_cu_3a25e867_264646ignoreE
	.align		8
        /*0028*/ 	.dword	_ZN40_INTERNAL_e9326fd9_4_k_cu_3a25e867_264644cuda3std3__419piecewise_constructE
	.align		8
        /*0030*/ 	.dword	_ZN40_INTERNAL_e9326fd9_4_k_cu_3a25e867_264644cuda3std3__48in_placeE
	.align		8
        /*0038*/ 	.dword	_ZN40_INTERNAL_e9326fd9_4_k_cu_3a25e867_264644cuda3std6ranges3__45__cpo4swapE
	.align		8
        /*0040*/ 	.dword	_ZN40_INTERNAL_e9326fd9_4_k_cu_3a25e867_264644cuda3std6ranges3__45__cpo9iter_moveE
	.align		8
        /*0048*/ 	.dword	_ZN40_INTERNAL_e9326fd9_4_k_cu_3a25e867_264644cute7productE
	.align		8
        /*0050*/ 	.dword	_ZN40_INTERNAL_e9326fd9_4_k_cu_3a25e867_264644cute1_E


//--------------------- .text._ZN7cutlass13device_kernelINS_4gemm6kernel13GemmUniversalIN4cute5tupleIJiiiiEEENS1_10collective13CollectiveMmaINS1_37MainloopSm90TmaGmmaWarpSpecializedFP8ILi4ENS5_IJNS4_1CILi2EEENSA_ILi1EEESC_EEENS1_35KernelTmaWarpSpecializedCooperativeEEENS5_IJNSA_ILi128EEENSA_ILi256EEESG_EEENS_12float_e5m2_tENS5_IJlSC_lEEESJ_SK_NS4_8TiledMMAINS4_8MMA_AtomIJNS4_4SM904GMMA31MMA_64x256x32_F32E5M2E5M2_SS_TNILNSO_7ScaleInE1ELSQ_1EEEEEENS4_6LayoutISD_NS5_IJSC_NSA_ILi0EEESU_EEEEENS5_IJNS4_10UnderscoreESX_SX_EEEEENS4_13SM90_TMA_LOADENS4_14ComposedLayoutINS4_7SwizzleILi3ELi4ELi3EEENS4_18smem_ptr_flag_bitsILi8EEENST_INS5_IJNSA_ILi8EEESG_EEENS5_IJSG_SC_EEEEEEEvNS4_8identityENS4_23SM90_TMA_LOAD_MULTICASTES1A_vS1B_EENS_8epilogue10collective6detail29Sm90TmaWarpSpecializedAdapterINS1F_15DefaultEpilogueISJ_SK_SK_NS1E_6thread17LinearCombinationISJ_Li1EffLNS1J_9ScaleType4KindE0ELNS_15FloatRoundStyleE2ESJ_EENS1_15EpilogueDefaultEEEEEvvEEEEvNT_6ParamsE --------------------------
	.section	.text._ZN7cutlass13device_kernelINS_4gemm6kernel13GemmUniversalIN4cute5tupleIJiiiiEEENS1_10collective13CollectiveMmaINS1_37MainloopSm90TmaGmmaWarpSpecializedFP8ILi4ENS5_IJNS4_1CILi2EEENSA_ILi1EEESC_EEENS1_35KernelTmaWarpSpecializedCooperativeEEENS5_IJNSA_ILi128EEENSA_ILi256EEESG_EEENS_12float_e5m2_tENS5_IJlSC_lEEESJ_SK_NS4_8TiledMMAINS4_8MMA_AtomIJNS4_4SM904GMMA31MMA_64x256x32_F32E5M2E5M2_SS_TNILNSO_7ScaleInE1ELSQ_1EEEEEENS4_6LayoutISD_NS5_IJSC_NSA_ILi0EEESU_EEEEENS5_IJNS4_10UnderscoreESX_SX_EEEEENS4_13SM90_TMA_LOADENS4_14ComposedLayoutINS4_7SwizzleILi3ELi4ELi3EEENS4_18smem_ptr_flag_bitsILi8EEENST_INS5_IJNSA_ILi8EEESG_EEENS5_IJSG_SC_EEEEEEEvNS4_8identityENS4_23SM90_TMA_LOAD_MULTICASTES1A_vS1B_EENS_8epilogue10collective6detail29Sm90TmaWarpSpecializedAdapterINS1F_15DefaultEpilogueISJ_SK_SK_NS1E_6thread17LinearCombinationISJ_Li1EffLNS1J_9ScaleType4KindE0ELNS_15FloatRoundStyleE2ESJ_EENS1_15EpilogueDefaultEEEEEvvEEEEvNT_6ParamsE,"ax",@progbits
	.align	128
.text._ZN7cutlass13device_kernelINS_4gemm6kernel13GemmUniversalIN4cute5tupleIJiiiiEEENS1_10collective13CollectiveMmaINS1_37MainloopSm90TmaGmmaWarpSpecializedFP8ILi4ENS5_IJNS4_1CILi2EEENSA_ILi1EEESC_EEENS1_35KernelTmaWarpSpecializedCooperativeEEENS5_IJNSA_ILi128EEENSA_ILi256EEESG_EEENS_12float_e5m2_tENS5_IJlSC_lEEESJ_SK_NS4_8TiledMMAINS4_8MMA_AtomIJNS4_4SM904GMMA31MMA_64x256x32_F32E5M2E5M2_SS_TNILNSO_7ScaleInE1ELSQ_1EEEEEENS4_6LayoutISD_NS5_IJSC_NSA_ILi0EEESU_EEEEENS5_IJNS4_10UnderscoreESX_SX_EEEEENS4_13SM90_TMA_LOADENS4_14ComposedLayoutINS4_7SwizzleILi3ELi4ELi3EEENS4_18smem_ptr_flag_bitsILi8EEENST_INS5_IJNSA_ILi8EEESG_EEENS5_IJSG_SC_EEEEEEEvNS4_8identityENS4_23SM90_TMA_LOAD_MULTICASTES1A_vS1B_EENS_8epilogue10collective6detail29Sm90TmaWarpSpecializedAdapterINS1F_15DefaultEpilogueISJ_SK_SK_NS1E_6thread17LinearCombinationISJ_Li1EffLNS1J_9ScaleType4KindE0ELNS_15FloatRoundStyleE2ESJ_EENS1_15EpilogueDefaultEEEEEvvEEEEvNT_6ParamsE:
        .type           _ZN7cutlass13device_kernelINS_4gemm6kernel13GemmUniversalIN4cute5tupleIJiiiiEEENS1_10collective13CollectiveMmaINS1_37MainloopSm90TmaGmmaWarpSpecializedFP8ILi4ENS5_IJNS4_1CILi2EEENSA_ILi1EEESC_EEENS1_35KernelTmaWarpSpecializedCooperativeEEENS5_IJNSA_ILi128EEENSA_ILi256EEESG_EEENS_12float_e5m2_tENS5_IJlSC_lEEESJ_SK_NS4_8TiledMMAINS4_8MMA_AtomIJNS4_4SM904GMMA31MMA_64x256x32_F32E5M2E5M2_SS_TNILNSO_7ScaleInE1ELSQ_1EEEEEENS4_6LayoutISD_NS5_IJSC_NSA_ILi0EEESU_EEEEENS5_IJNS4_10UnderscoreESX_SX_EEEEENS4_13SM90_TMA_LOADENS4_14ComposedLayoutINS4_7SwizzleILi3ELi4ELi3EEENS4_18smem_ptr_flag_bitsILi8EEENST_INS5_IJNSA_ILi8EEESG_EEENS5_IJSG_SC_EEEEEEEvNS4_8identityENS4_23SM90_TMA_LOAD_MULTICASTES1A_vS1B_EENS_8epilogue10collective6detail29Sm90TmaWarpSpecializedAdapterINS1F_15DefaultEpilogueISJ_SK_SK_NS1E_6thread17LinearCombinationISJ_Li1EffLNS1J_9ScaleType4KindE0ELNS_15FloatRoundStyleE2ESJ_EENS1_15EpilogueDefaultEEEEEvvEEEEvNT_6ParamsE,@function
        .size           _ZN7cutlass13device_kernelINS_4gemm6kernel13GemmUniversalIN4cute5tupleIJiiiiEEENS1_10collective13CollectiveMmaINS1_37MainloopSm90TmaGmmaWarpSpecializedFP8ILi4ENS5_IJNS4_1CILi2EEENSA_ILi1EEESC_EEENS1_35KernelTmaWarpSpecializedCooperativeEEENS5_IJNSA_ILi128EEENSA_ILi256EEESG_EEENS_12float_e5m2_tENS5_IJlSC_lEEESJ_SK_NS4_8TiledMMAINS4_8MMA_AtomIJNS4_4SM904GMMA31MMA_64x256x32_F32E5M2E5M2_SS_TNILNSO_7ScaleInE1ELSQ_1EEEEEENS4_6LayoutISD_NS5_IJSC_NSA_ILi0EEESU_EEEEENS5_IJNS4_10UnderscoreESX_SX_EEEEENS4_13SM90_TMA_LOADENS4_14ComposedLayoutINS4_7SwizzleILi3ELi4ELi3EEENS4_18smem_ptr_flag_bitsILi8EEENST_INS5_IJNSA_ILi8EEESG_EEENS5_IJSG_SC_EEEEEEEvNS4_8identityENS4_23SM90_TMA_LOAD_MULTICASTES1A_vS1B_EENS_8epilogue10collective6detail29Sm90TmaWarpSpecializedAdapterINS1F_15DefaultEpilogueISJ_SK_SK_NS1E_6thread17LinearCombinationISJ_Li1EffLNS1J_9ScaleType4KindE0ELNS_15FloatRoundStyleE2ESJ_EENS1_15EpilogueDefaultEEEEEvvEEEEvNT_6ParamsE,(.L_x_332 - _ZN7cutlass13device_kernelINS_4gemm6kernel13GemmUniversalIN4cute5tupleIJiiiiEEENS1_10collective13CollectiveMmaINS1_37MainloopSm90TmaGmmaWarpSpecializedFP8ILi4ENS5_IJNS4_1CILi2EEENSA_ILi1EEESC_EEENS1_35KernelTmaWarpSpecializedCooperativeEEENS5_IJNSA_ILi128EEENSA_ILi256EEESG_EEENS_12float_e5m2_tENS5_IJlSC_lEEESJ_SK_NS4_8TiledMMAINS4_8MMA_AtomIJNS4_4SM904GMMA31MMA_64x256x32_F32E5M2E5M2_SS_TNILNSO_7ScaleInE1ELSQ_1EEEEEENS4_6LayoutISD_NS5_IJSC_NSA_ILi0EEESU_EEEEENS5_IJNS4_10UnderscoreESX_SX_EEEEENS4_13SM90_TMA_LOADENS4_14ComposedLayoutINS4_7SwizzleILi3ELi4ELi3EEENS4_18smem_ptr_flag_bitsILi8EEENST_INS5_IJNSA_ILi8EEESG_EEENS5_IJSG_SC_EEEEEEEvNS4_8identityENS4_23SM90_TMA_LOAD_MULTICASTES1A_vS1B_EENS_8epilogue10collective6detail29Sm90TmaWarpSpecializedAdapterINS1F_15DefaultEpilogueISJ_SK_SK_NS1E_6thread17LinearCombinationISJ_Li1EffLNS1J_9ScaleType4KindE0ELNS_15FloatRoundStyleE2ESJ_EENS1_15EpilogueDefaultEEEEEvvEEEEvNT_6ParamsE)
        .other          _ZN7cutlass13device_kernelINS_4gemm6kernel13GemmUniversalIN4cute5tupleIJiiiiEEENS1_10collective13CollectiveMmaINS1_37MainloopSm90TmaGmmaWarpSpecializedFP8ILi4ENS5_IJNS4_1CILi2EEENSA_ILi1EEESC_EEENS1_35KernelTmaWarpSpecializedCooperativeEEENS5_IJNSA_ILi128EEENSA_ILi256EEESG_EEENS_12float_e5m2_tENS5_IJlSC_lEEESJ_SK_NS4_8TiledMMAINS4_8MMA_AtomIJNS4_4SM904GMMA31MMA_64x256x32_F32E5M2E5M2_SS_TNILNSO_7ScaleInE1ELSQ_1EEEEEENS4_6LayoutISD_NS5_IJSC_NSA_ILi0EEESU_EEEEENS5_IJNS4_10UnderscoreESX_SX_EEEEENS4_13SM90_TMA_LOADENS4_14ComposedLayoutINS4_7SwizzleILi3ELi4ELi3EEENS4_18smem_ptr_flag_bitsILi8EEENST_INS5_IJNSA_ILi8EEESG_EEENS5_IJSG_SC_EEEEEEEvNS4_8identityENS4_23SM90_TMA_LOAD_MULTICASTES1A_vS1B_EENS_8epilogue10collective6detail29Sm90TmaWarpSpecializedAdapterINS1F_15DefaultEpilogueISJ_SK_SK_NS1E_6thread17LinearCombinationISJ_Li1EffLNS1J_9ScaleType4KindE0ELNS_15FloatRoundStyleE2ESJ_EENS1_15EpilogueDefaultEEEEEvvEEEEvNT_6ParamsE,@"STO_CUDA_ENTRY STV_DEFAULT"
_ZN7cutlass13device_kernelINS_4gemm6kernel13GemmUniversalIN4cute5tupleIJiiiiEEENS1_10collective13CollectiveMmaINS1_37MainloopSm90TmaGmmaWarpSpecializedFP8ILi4ENS5_IJNS4_1CILi2EEENSA_ILi1EEESC_EEENS1_35KernelTmaWarpSpecializedCooperativeEEENS5_IJNSA_ILi128EEENSA_ILi256EEESG_EEENS_12float_e5m2_tENS5_IJlSC_lEEESJ_SK_NS4_8TiledMMAINS4_8MMA_AtomIJNS4_4SM904GMMA31MMA_64x256x32_F32E5M2E5M2_SS_TNILNSO_7ScaleInE1ELSQ_1EEEEEENS4_6LayoutISD_NS5_IJSC_NSA_ILi0EEESU_EEEEENS5_IJNS4_10UnderscoreESX_SX_EEEEENS4_13SM90_TMA_LOADENS4_14ComposedLayoutINS4_7SwizzleILi3ELi4ELi3EEENS4_18smem_ptr_flag_bitsILi8EEENST_INS5_IJNSA_ILi8EEESG_EEENS5_IJSG_SC_EEEEEEEvNS4_8identityENS4_23SM90_TMA_LOAD_MULTICASTES1A_vS1B_EENS_8epilogue10collective6detail29Sm90TmaWarpSpecializedAdapterINS1F_15DefaultEpilogueISJ_SK_SK_NS1E_6thread17LinearCombinationISJ_Li1EffLNS1J_9ScaleType4KindE0ELNS_15FloatRoundStyleE2ESJ_EENS1_15EpilogueDefaultEEEEEvvEEEEvNT_6ParamsE:
[----:B------:R-:W0:Y:S02]  /*0000*/  LDC R1, c[0x0][0x28] ;  /* 0x00000a00ff017b82 */ /* 0x000e240000000800 */
[----:B0-----:R-:W-:Y:S01]  /*0010*/  VIADD R1, R1, 0xffffff08 ;  /* 0xffffff0801017836 */ /* 0x001fe20000000000 */
[----:B------:R-:W0:Y:S01]  /*0020*/  S2R R4, SR_TID.X ;  /* 0x0000000000047919 */ /* 0x000e220000002100 */
[----:B------:R-:W-:Y:S01]  /*0030*/  ELECT P0, URZ, PT ;  /* 0x00000000003f782f */ /* 0x000fe20003800000 */
[----:B------:R-:W-:Y:S01]  /*0040*/  BSSY B0, `(.L_x_0) ;  /* 0x0000015000007945 */ /* 0x000fe20003800000 */
[--C-:B0-----:R-:W-:Y:S02]  /*0050*/  SHF.R.U32.HI R0, RZ, 0x5, R4.reuse ;  /* 0x00000005ff007819 */ /* 0x101fe40000011604 */
[----:B------:R-:W-:-:S03]  /*0060*/  SHF.R.U32.HI R2, RZ, 0x7, R4 ;  /* 0x00000007ff027819 */ /* 0x000fc60000011604 */
[----:B------:R-:W0:Y:S04]  /*0070*/  SHFL.IDX PT, R3, R0, RZ, 0x1f ;  /* 0x00001fff00037589 */ /* 0x000e2800000e0000 */
[----:B------:R-:W1:Y:S01]  /*0080*/  SHFL.IDX PT, R2, R2, RZ, 0x1f ;  /* 0x00001fff02027589 */ /* 0x000e6200000e0000 */
[----:B0-----:R-:W-:Y:S02]  /*0090*/  R2UR UR4, R3 ;  /* 0x00000000030472ca */ /* 0x001fe400000e0000 */
[----:B-1----:R-:W-:-:S11]  /*00a0*/  R2UR UR6, R2 ;  /* 0x00000000020672ca */ /* 0x002fd600000e0000 */
[----:B------:R-:W-:Y:S02]  /*00b0*/  USHF.R.S32.HI UR5, URZ, 0x1f, UR4 ;  /* 0x0000001f3f057899 */ /* 0x000fe40008011404 */
[----:B------:R-:W-:Y:S02]  /*00c0*/  ISETP.NE.OR P0, PT, RZ, UR4, !P0 ;  /* 0x00000004ff007c0c */ /* 0x000fe4000c705670 */
[----:B------:R-:W-:-:S04]  /*00d0*/  ULEA.HI UR5, UR5, UR4, URZ, 0x2 ;  /* 0x0000000405057291 */ /* 0x000fc8000f8f103f */
[----:B------:R-:W-:-:S04]  /*00e0*/  ULOP3.LUT UR5, UR5, 0xfffffffc, URZ, 0xc0, !UPT ;  /* 0xfffffffc05057892 */ /* 0x000fc8000f8ec03f */
[----:B------:R-:W-:-:S03]  /*00f0*/  UIADD3 UR8, UR4, -UR5, URZ ;  /* 0x8000000504087290 */ /* 0x000fc6000fffe03f */
[----:B------:R-:W-:Y:S09]  /*0100*/  @P0 BRA `(.L_x_1) ;  /* 0x0000000000200947 */ /* 0x000ff20003800000 */
[----:B------:R-:W-:Y:S02]  /*0110*/  ULDC.64 UR4, c[0x0][0x198] ;  /* 0x0000660000047ab9 */ /* 0x000fe40000000a00 */
[----:B------:R-:W-:Y:S02]  /*0120*/  UIADD3 UR10, UP0, UR4, 0xf0, URZ ;  /* 0x000000f0040a7890 */ /* 0x000fe4000ff1e03f */
[----:B------:R-:W-:Y:S02]  /*0130*/  UIADD3 UR4, UP1, UR4, 0x1f0, URZ ;  /* 0x000001f004047890 */ /* 0x000fe4000ff3e03f */
[----:B------:R-:W-:Y:S02]  /*0140*/  UIADD3.X UR11, URZ, UR5, URZ, UP0, !UPT ;  /* 0x000000053f0b7290 */ /* 0x000fe400087fe43f */
[----:B------:R-:W-:-:S07]  /*0150*/  UIADD3.X UR5, URZ, UR5, URZ, UP1, !UPT ;  /* 0x000000053f057290 */ /* 0x000fce0008ffe43f */
[----:B------:R0:W-:Y:S02]  /*0160*/  UTMACCTL.PF [UR10] ;  /* 0x000000000a0079b9 */ /* 0x0001e40008040000 */
[----:B------:R0:W-:Y:S02]  /*0170*/  UTMACCTL.PF [UR4] ;  /* 0x00000000040079b9 */ /* 0x0001e40008040000 */
[----:B0-----:R-:W-:Y:S01]  /*0180*/  NOP ;  /* 0x0000000000007918 */ /* 0x001fe20000000000 */
.L_x_1:
[----:B------:R-:W-:Y:S05]  /*0190*/  BSYNC B0 ;  /* 0x0000000000007941 */ /* 0x000fea0003800000 */
.L_x_0:
[----:B------:R-:W0:Y:S01]  /*01a0*/  SHFL.IDX PT, R3, R0, RZ, 0x1f ;  /* 0x00001fff00037589 */ /* 0x000e2200000e0000 */
[----:B------:R-:W-:Y:S01]  /*01b0*/  UISETP.NE.AND UP0, UPT, UR8, 0x3, UPT ;  /* 0x000000030800788c */ /* 0x000fe2000bf05270 */
[----:B------:R-:W-:Y:S01]  /*01c0*/  ISETP.NE.AND P1, PT, RZ, UR6, PT ;  /* 0x00000006ff007c0c */ /* 0x000fe2000bf25270 */
[----:B------:R-:W-:Y:S02]  /*01d0*/  UIADD3 UR10, UR6, -0x1, URZ ;  /* 0xffffffff060a7890 */ /* 0x000fe4000fffe03f */
[----:B------:R-:W-:Y:S02]  /*01e0*/  UISETP.EQ.OR UP0, UPT, UR8, URZ, !UP0 ;  /* 0x0000003f0800728c */ /* 0x000fe4000c702670 */
[----:B------:R-:W-:Y:S02]  /*01f0*/  UISETP.GE.U32.AND UP1, UPT, UR10, 0x2, UPT ;  /* 0x000000020a00788c */ /* 0x000fe4000bf26070 */
[----:B------:R-:W-:-:S04]  /*0200*/  UISETP.EQ.AND UP0, UPT, UR6, URZ, UP0 ;  /* 0x0000003f0600728c */ /* 0x000fc80008702270 */
[----:B------:R-:W-:-:S04]  /*0210*/  USEL UR13, URZ, 0x1, !UP0 ;  /* 0x000000013f0d7887 */ /* 0x000fc8000c000000 */
[----:B------:R-:W-:Y:S01]  /*0220*/  USEL UR13, UR13, 0x2, UP1 ;  /* 0x000000020d0d7887 */ /* 0x000fe20008800000 */
[----:B0-----:R-:W-:-:S13]  /*0230*/  ISETP.NE.AND P0, PT, R3, RZ, PT ;  /* 0x000000ff0300720c */ /* 0x001fda0003f05270 */
[----:B------:R-:W-:Y:S05]  /*0240*/  @P0 BRA `(.L_x_2) ;  /* 0x0000000000580947 */ /* 0x000fea0003800000 */
[----:B------:R-:W0:Y:S01]  /*0250*/  S2UR UR9, SR_CgaCtaId ;  /* 0x00000000000979c3 */ /* 0x000e220000008800 */
[----:B------:R-:W-:Y:S01]  /*0260*/  UMOV UR4, 0x400 ;  /* 0x0000040000047882 */ /* 0x000fe20000000000 */
[----:B------:R-:W-:Y:S01]  /*0270*/  UMOV UR5, 0x1 ;  /* 0x0000000100057882 */ /* 0x000fe20000000000 */
[----:B------:R-:W-:Y:S01]  /*0280*/  UMOV UR6, 0x4 ;  /* 0x0000000400067882 */ /* 0x000fe20000000000 */
[----:B------:R-:W-:Y:S01]  /*0290*/  ELECT P0, URZ, PT ;  /* 0x00000000003f782f */ /* 0x000fe20003800000 */
[----:B------:R-:W-:-:S04]  /*02a0*/  UIADD3 UR6, -UR6, 0x100000, URZ ;  /* 0x0010000006067890 */ /* 0x000fc8000fffe13f */
[----:B------:R-:W-:Y:S02]  /*02b0*/  USHF.L.U32 UR7, UR6, 0xb, URZ ;  /* 0x0000000b06077899 */ /* 0x000fe4000800063f */
[----:B------:R-:W-:Y:S02]  /*02c0*/  USHF.L.U32 UR6, UR6, 0x1, URZ ;  /* 0x0000000106067899 */ /* 0x000fe4000800063f */
[----:B0-----:R-:W-:Y:S02]  /*02d0*/  ULEA UR9, UR9, UR4, 0x18 ;  /* 0x0000000409097291 */ /* 0x001fe4000f8ec03f */
[----:B------:R-:W-:-:S04]  /*02e0*/  UIADD3 UR4, -UR5, 0x100000, URZ ;  /* 0x0010000005047890 */ /* 0x000fc8000fffe13f */
[----:B------:R-:W-:Y:S02]  /*02f0*/  USHF.L.U32 UR5, UR4, 0xb, URZ ;  /* 0x0000000b04057899 */ /* 0x000fe4000800063f */
[----:B------:R-:W-:Y:S01]  /*0300*/  USHF.L.U32 UR4, UR4, 0x1, URZ ;  /* 0x0000000104047899 */ /* 0x000fe2000800063f */
[----:B------:R-:W0:Y:S11]  /*0310*/  FENCE.VIEW.ASYNC.S ;  /* 0x00000000000073c6 */ /* 0x000e360000000000 */
[----:B0-----:R0:W1:Y:S01]  /*0320*/  SYNCS.EXCH.64 URZ, [UR9], UR4 ;  /* 0x00000004093f75b2 */ /* 0x0010620008000100 */
[----:B------:R0:W2:Y:S01]  /*0330*/  SYNCS.EXCH.64 URZ, [UR9+0x20], UR6 ;  /* 0x00002006093f75b2 */ /* 0x0000a20008000100 */
[----:B------:R0:W3:Y:S01]  /*0340*/  SYNCS.EXCH.64 URZ, [UR9+0x8], UR4 ;  /* 0x00000804093f75b2 */ /* 0x0000e20008000100 */
[----:B------:R0:W4:Y:S01]  /*0350*/  SYNCS.EXCH.64 URZ, [UR9+0x28], UR6 ;  /* 0x00002806093f75b2 */ /* 0x0001220008000100 */
[----:B------:R0:W0:Y:S01]  /*0360*/  SYNCS.EXCH.64 URZ, [UR9+0x10], UR4 ;  /* 0x00001004093f75b2 */ /* 0x0000220008000100 */
[----:B------:R0:W0:Y:S01]  /*0370*/  SYNCS.EXCH.64 URZ, [UR9+0x30], UR6 ;  /* 0x00003006093f75b2 */ /* 0x0000220008000100 */
[----:B------:R0:W0:Y:S01]  /*0380*/  SYNCS.EXCH.64 URZ, [UR9+0x18], UR4 ;  /* 0x00001804093f75b2 */ /* 0x0000220008000100 */
[----:B------:R0:W0:Y:S01]  /*0390*/  SYNCS.EXCH.64 URZ, [UR9+0x38], UR6 ;  /* 0x00003806093f75b2 */ /* 0x0000220008000100 */
[----:B------:R-:W-:Y:S01]  /*03a0*/  NOP ;  /* 0x0000000000007918 */ /* 0x000fe20000000000 */
.L_x_2:
[----:B------:R-:W-:Y:S01]  /*03b0*/  SHF.R.S32.HI R2, RZ, 0x1f, R4 ;  /* 0x0000001fff027819 */ /* 0x000fe20000011404 */
[----:B------:R-:W5:Y:S01]  /*03c0*/  SHFL.IDX PT, R0, R0, RZ, 0x1f ;  /* 0x00001fff00007589 */ /* 0x000f6200000e0000 */
[----:B0-----:R-:W0:Y:S01]  /*03d0*/  S2UR UR9, SR_CTAID.X ;  /* 0x00000000000979c3 */ /* 0x001e220000002500 */
[----:B------:R-:W-:Y:S02]  /*03e0*/  ELECT P0, URZ, PT ;  /* 0x00000000003f782f */ /* 0x000fe40003800000 */
[----:B------:R-:W-:Y:S01]  /*03f0*/  LEA.HI R2, R2, R4, RZ, 0x7 ;  /* 0x0000000402027211 */ /* 0x000fe200078f38ff */
[----:B------:R-:W-:Y:S01]  /*0400*/  ULDC UR4, c[0x0][0x150] ;  /* 0x0000540000047ab9 */ /* 0x000fe20000000800 */
[----:B------:R-:W-:Y:S01]  /*0410*/  SHF.R.S32.HI R6, RZ, 0x1f, R3 ;  /* 0x0000001fff067819 */ /* 0x000fe20000011403 */
[----:B------:R-:W-:Y:S01]  /*0420*/  NOP ;  /* 0x0000000000007918 */ /* 0x000fe20000000000 */
[----:B------:R-:W-:Y:S01]  /*0430*/  LOP3.LUT R2, R2, 0xffffff80, RZ, 0xc0, !PT ;  /* 0xffffff8002027812 */ /* 0x000fe200078ec0ff */
[----:B------:R-:W-:Y:S01]  /*0440*/  NOP ;  /* 0x0000000000007918 */ /* 0x000fe20000000000 */
[----:B------:R-:W-:Y:S01]  /*0450*/  LEA.HI R6, R6, R3, RZ, 0x2 ;  /* 0x0000000306067211 */ /* 0x000fe200078f10ff */
[----:B------:R-:W1:Y:S02]  /*0460*/  LDC R8, c[0x0][0x144] ;  /* 0x00005100ff087b82 */ /* 0x000e640000000800 */
[----:B------:R-:W-:Y:S01]  /*0470*/  IMAD.IADD R4, R4, 0x1, -R2 ;  /* 0x0000000104047824 */ /* 0x000fe200078e0a02 */
[----:B------:R-:W-:Y:S01]  /*0480*/  LOP3.LUT R6, R6, 0x3ffffffc, RZ, 0xc0, !PT ;  /* 0x3ffffffc06067812 */ /* 0x000fe200078ec0ff */
[----:B------:R-:W2:Y:S03]  /*0490*/  S2R R2, SR_CTAID.Y ;  /* 0x0000000000027919 */ /* 0x000ea60000002600 */
[----:B------:R-:W-:Y:S01]  /*04a0*/  SHF.R.S32.HI R5, RZ, 0x1f, R4 ;  /* 0x0000001fff057819 */ /* 0x000fe20000011404 */
[----:B------:R-:W-:Y:S01]  /*04b0*/  IMAD.IADD R6, R3, 0x1, -R6 ;  /* 0x0000000103067824 */ /* 0x000fe200078e0a06 */
[----:B------:R-:W3:Y:S02]  /*04c0*/  LDC R11, c[0x0][0x148] ;  /* 0x00005200ff0b7b82 */ /* 0x000ee40000000800 */
[----:B------:R-:W-:-:S02]  /*04d0*/  LEA.HI R5, R5, R4, RZ, 0x3 ;  /* 0x0000000405057211 */ /* 0x000fc400078f18ff */
[----:B-----5:R-:W-:Y:S02]  /*04e0*/  ISETP.NE.OR P0, PT, R0, RZ, !P0 ;  /* 0x000000ff0000720c */ /* 0x020fe40004705670 */
[--C-:B------:R-:W-:Y:S02]  /*04f0*/  SHF.R.S32.HI R0, RZ, 0x3, R5.reuse ;  /* 0x00000003ff007819 */ /* 0x100fe40000011405 */
[----:B------:R-:W-:Y:S02]  /*0500*/  SHF.R.S32.HI R5, RZ, 0x1f, R5 ;  /* 0x0000001fff057819 */ /* 0x000fe40000011405 */
[----:B0-----:R-:W-:Y:S02]  /*0510*/  I2FP.F32.U32 R7, UR9 ;  /* 0x0000000900077c45 */ /* 0x001fe40008201000 */
[----:B------:R-:W-:-:S03]  /*0520*/  LEA.HI R5, R5, R0, RZ, 0x2 ;  /* 0x0000000005057211 */ /* 0x000fc600078f10ff */
[----:B------:R-:W-:Y:S01]  /*0530*/  FMUL R7, R7, UR4 ;  /* 0x0000000407077c20 */ /* 0x000fe20008400000 */
[----:B------:R-:W-:Y:S01]  /*0540*/  LOP3.LUT R5, R5, 0xfffffffc, RZ, 0xc0, !PT ;  /* 0xfffffffc05057812 */ /* 0x000fe200078ec0ff */
[----:B------:R-:W-:Y:S01]  /*0550*/  VOTEU.ALL UP0, P0 ;  /* 0x00000000003f7886 */ /* 0x000fe20000000000 */
[----:B------:R-:W-:Y:S01]  /*0560*/  ULDC UR4, c[0x0][0x154] ;  /* 0x0000550000047ab9 */ /* 0x000fe20000000800 */
[----:B------:R-:W-:Y:S02]  /*0570*/  VOTEU.ALL UP1, P0 ;  /* 0x00000000003f7886 */ /* 0x000fe40000020000 */
[----:B------:R-:W0:Y:S01]  /*0580*/  F2I.U32.TRUNC.NTZ R7, R7 ;  /* 0x0000000700077305 */ /* 0x000e22000020f000 */
[----:B------:R-:W-:Y:S01]  /*0590*/  IMAD.IADD R5, R0, 0x1, -R5 ;  /* 0x0000000100057824 */ /* 0x000fe200078e0a05 */
[----:B------:R-:W5:Y:S01]  /*05a0*/  @!UP0 S2UR UR7, SR_CgaCtaId ;  /* 0x00000000000789c3 */ /* 0x000f620000008800 */
[----:B------:R-:W-:Y:S02]  /*05b0*/  @!UP0 UMOV UR6, 0x400 ;  /* 0x0000040000068882 */ /* 0x000fe40000000000 */
[----:B------:R-:W-:Y:S01]  /*05c0*/  IMAD R5, R6, 0x4, R5 ;  /* 0x0000000406057824 */ /* 0x000fe200078e0205 */
[----:B--2---:R-:W-:-:S04]  /*05d0*/  I2FP.F32.U32 R9, R2 ;  /* 0x0000000200097245 */ /* 0x004fc80000201000 */
[----:B------:R-:W-:Y:S01]  /*05e0*/  LEA.HI R0, R5, R5, RZ, 0x1 ;  /* 0x0000000505007211 */ /* 0x000fe200078f08ff */
[----:B------:R-:W-:Y:S01]  /*05f0*/  FMUL R9, R9, UR4 ;  /* 0x0000000409097c20 */ /* 0x000fe20008400000 */
[----:B------:R-:W-:Y:S02]  /*0600*/  UMOV UR4, 0x20 ;  /* 0x0000002000047882 */ /* 0x000fe40000000000 */
[----:B------:R-:W-:Y:S01]  /*0610*/  LOP3.LUT R6, R0, 0xfffffffe, RZ, 0xc0, !PT ;  /* 0xfffffffe00067812 */ /* 0x000fe200078ec0ff */
[----:B0-----:R-:W-:Y:S01]  /*0620*/  IMAD.MOV R13, RZ, RZ, -R7 ;  /* 0x000000ffff0d7224 */ /* 0x001fe200078e0a07 */
[----:B------:R-:W-:-:S04]  /*0630*/  @!UP0 UIADD3 UR4, -UR4, 0x100000, URZ ;  /* 0x0010000004048890 */ /* 0x000fc8000fffe13f */
[----:B------:R-:W-:Y:S02]  /*0640*/  @!UP0 USHF.L.U32 UR5, UR4, 0xb, URZ ;  /* 0x0000000b04058899 */ /* 0x000fe4000800063f */
[----:B------:R-:W-:Y:S01]  /*0650*/  @!UP0 USHF.L.U32 UR4, UR4, 0x1, URZ ;  /* 0x0000000104048899 */ /* 0x000fe2000800063f */
[----:B------:R-:W0:Y:S01]  /*0660*/  F2I.U32.TRUNC.NTZ R9, R9 ;  /* 0x0000000900097305 */ /* 0x000e22000020f000 */
[----:B-1----:R-:W-:Y:S02]  /*0670*/  IMAD R0, R8, R13, UR9 ;  /* 0x0000000908007e24 */ /* 0x002fe4000f8e020d */
[C---:B------:R-:W-:Y:S02]  /*0680*/  IMAD.IADD R7, R5.reuse, 0x1, -R6 ;  /* 0x0000000105077824 */ /* 0x040fe400078e0a06 */
[----:B------:R-:W-:-:S03]  /*0690*/  IMAD.SHL.U32 R6, R5, 0x4, RZ ;  /* 0x0000000405067824 */ /* 0x000fc600078e00ff */
[----:B------:R-:W-:Y:S01]  /*06a0*/  ISETP.NE.AND P2, PT, R7, R0, PT ;  /* 0x000000000700720c */ /* 0x000fe20003f45270 */
[----:B-----5:R-:W-:Y:S01]  /*06b0*/  @!UP0 ULEA UR6, UR7, UR6, 0x18 ;  /* 0x0000000607068291 */ /* 0x020fe2000f8ec03f */
[----:B------:R-:W-:Y:S01]  /*06c0*/  LOP3.LUT R10, R5, 0xc, R6, 0x78, !PT ;  /* 0x0000000c050a7812 */ /* 0x000fe200078e7806 */
[----:B------:R-:W1:Y:S01]  /*06d0*/  LDC R7, c[0x0][0x140] ;  /* 0x00005000ff077b82 */ /* 0x000e620000000800 */
[----:B------:R-:W-:Y:S01]  /*06e0*/  VOTEU.ALL UP0, P0 ;  /* 0x00000000003f7886 */ /* 0x000fe20000000000 */
[----:B------:R-:W-:Y:S01]  /*06f0*/  LOP3.LUT P0, RZ, R4, 0x7, RZ, 0xc0, !PT ;  /* 0x0000000704ff7812 */ /* 0x000fe2000780c0ff */
[----:B0-----:R-:W-:Y:S01]  /*0700*/  IMAD.MOV R12, RZ, RZ, -R9 ;  /* 0x000000ffff0c7224 */ /* 0x001fe200078e0a09 */
[----:B------:R0:W-:Y:S01]  /*0710*/  STL [R1+0x74], R10 ;  /* 0x0000740a01007387 */ /* 0x0001e20000100800 */
[----:B------:R-:W-:Y:S01]  /*0720*/  IMAD.MOV.U32 R4, RZ, RZ, 0x1 ;  /* 0x00000001ff047424 */ /* 0x000fe200078e00ff */
[----:B------:R-:W-:Y:S01]  /*0730*/  ISETP.LT.U32.AND P0, PT, R10, 0x2, !P0 ;  /* 0x000000020a00780c */ /* 0x000fe20004701070 */
[----:B---3--:R-:W-:-:S03]  /*0740*/  IMAD R6, R11, R12, R2 ;  /* 0x0000000c0b067224 */ /* 0x008fc600078e0202 */
[----:B------:R-:W-:Y:S01]  /*0750*/  @P2 LEA.HI R5, R10, R10, RZ, 0x1 ;  /* 0x0000000a0a052211 */ /* 0x000fe200078f08ff */
[----:B------:R-:W2:Y:S02]  /*0760*/  FENCE.VIEW.ASYNC.S ;  /* 0x00000000000073c6 */ /* 0x000ea40000000000 */
[----:B--2---:R0:W2:Y:S01]  /*0770*/  @!UP0 SYNCS.EXCH.64 URZ, [UR6+0x50], UR4 ;  /* 0x00005004063f85b2 */ /* 0x0040a20008000100 */
[----:B------:R-:W-:-:S04]  /*0780*/  @P2 SHF.R.S32.HI R5, RZ, 0x1, R5 ;  /* 0x00000001ff052819 */ /* 0x000fc80000011405 */
[----:B------:R-:W-:Y:S02]  /*0790*/  @P2 ISETP.NE.AND P3, PT, R5, R6, PT ;  /* 0x000000060500220c */ /* 0x000fe40003f65270 */
[----:B------:R-:W-:Y:S02]  /*07a0*/  SEL R5, RZ, 0x1, !P0 ;  /* 0x00000001ff057807 */ /* 0x000fe40004000000 */
[----:B------:R-:W-:Y:S02]  /*07b0*/  @P2 SEL R4, RZ, 0x1, P3 ;  /* 0x00000001ff042807 */ /* 0x000fe40001800000 */
[----:B-1----:R-:W-:Y:S02]  /*07c0*/  ISETP.EQ.U32.AND P4, PT, R7, 0x1, PT ;  /* 0x000000010700780c */ /* 0x002fe40003f82070 */
[----:B------:R-:W-:Y:S01]  /*07d0*/  LOP3.LUT R4, R4, R5, RZ, 0xc0, !PT ;  /* 0x0000000504047212 */ /* 0x000fe200078ec0ff */
[----:B------:R0:W1:Y:S01]  /*07e0*/  @!UP1 SYNCS.EXCH.64 URZ, [UR6+0x58], UR4 ;  /* 0x00005804063f95b2 */ /* 0x0000620008000100 */
[----:B------:R-:W-:-:S03]  /*07f0*/  NOP ;  /* 0x0000000000007918 */ /* 0x000fc60000000000 */
[----:B------:R0:W-:Y:S06]  /*0800*/  STL [R1+0x70], R4 ;  /* 0x0000700401007387 */ /* 0x0001ec0000100800 */
[----:B--2---:R-:W-:Y:S05]  /*0810*/  @!P4 BRA `(.L_x_3) ;  /* 0x000000000008c947 */ /* 0x004fea0003800000 */
[----:B-1--4-:R-:W-:Y:S01]  /*0820*/  UCGABAR_ARV ;  /* 0x00000000000079c7 */ /* 0x012fe20008000000 */
[----:B------:R-:W-:Y:S05]  /*0830*/  BRA `(.L_x_4) ;  /* 0x0000000000047947 */ /* 0x000fea0003800000 */
.L_x_3:
[----:B-1--4-:R-:W-:Y:S01]  /*0840*/  NOP ;  /* 0x0000000000007918 */ /* 0x012fe20000000000 */
.L_x_4:
[----:B------:R-:W1:Y:S01]  /*0850*/  LDC R3, c[0x0][0x65c] ;  /* 0x00019700ff037b82 */ /* 0x000e620000000800 */
[----:B0-----:R-:W-:Y:S02]  /*0860*/  IMAD.U32 R4, RZ, RZ, UR9 ;  /* 0x00000009ff047e24 */ /* 0x001fe4000f8e00ff */
[----:B------:R-:W-:Y:S01]  /*0870*/  IMAD.MOV.U32 R5, RZ, RZ, RZ ;  /* 0x000000ffff057224 */ /* 0x000fe200078e00ff */
[----:B-1----:R-:W-:-:S13]  /*0880*/  ISETP.NE.AND P2, PT, R3, 0x1, PT ;  /* 0x000000010300780c */ /* 0x002fda0003f45270 */
[----:B------:R-:W0:Y:S01]  /*0890*/  @P2 LDC R7, c[0x0][0x10] ;  /* 0x00000400ff072b82 */ /* 0x000e220000000800 */
[----:B------:R-:W-:Y:S02]  /*08a0*/  @P2 IMAD.MOV.U32 R3, RZ, RZ, RZ ;  /* 0x000000ffff032224 */ /* 0x000fe400078e00ff */
[----:B------:R-:W-:-:S05]  /*08b0*/  @P2 IMAD.MOV.U32 R13, RZ, RZ, RZ ;  /* 0x000000ffff0d2224 */ /* 0x000fca00078e00ff */
[----:B------:R-:W1:Y:S01]  /*08c0*/  @!P2 LDC R9, c[0x0][0xc] ;  /* 0x00000300ff09ab82 */ /* 0x000e620000000800 */
[----:B0-----:R-:W-:-:S04]  /*08d0*/  @P2 IMAD.WIDE.U32 R6, R7, UR9, R2 ;  /* 0x0000000907062c25 */ /* 0x001fc8000f8e0002 */
[----:B------:R-:W-:Y:S02]  /*08e0*/  @P2 IMAD.MOV.U32 R19, RZ, RZ, R6 ;  /* 0x000000ffff132224 */ /* 0x000fe400078e0006 */
[----:B------:R-:W-:Y:S02]  /*08f0*/  @P2 IMAD.IADD R23, R7, 0x1, R13 ;  /* 0x0000000107172824 */ /* 0x000fe400078e020d */
[----:B-1----:R-:W-:-:S04]  /*0900*/  @!P2 IMAD.WIDE.U32 R4, R2, R9, R4 ;  /* 0x000000090204a225 */ /* 0x002fc800078e0004 */
[----:B------:R-:W-:Y:S02]  /*0910*/  @!P2 IMAD.MOV.U32 R19, RZ, RZ, R4 ;  /* 0x000000ffff13a224 */ /* 0x000fe400078e0004 */
[----:B------:R-:W-:-:S03]  /*0920*/  @!P2 IMAD.MOV.U32 R23, RZ, RZ, R5 ;  /* 0x000000ffff17a224 */ /* 0x000fc600078e0005 */
[----:B------:R0:W-:Y:S04]  /*0930*/  STL [R1+0x7c], R19 ;  /* 0x00007c1301007387 */ /* 0x0001e80000100800 */
[----:B------:R0:W-:Y:S01]  /*0940*/  STL [R1+0x78], R23 ;  /* 0x0000781701007387 */ /* 0x0001e20000100800 */
[----:B------:R-:W-:Y:S05]  /*0950*/  @!P4 BRA `(.L_x_5) ;  /* 0x00000000000cc947 */ /* 0x000fea0003800000 */
[----:B------:R-:W-:Y:S01]  /*0960*/  UCGABAR_WAIT ;  /* 0x0000000000007dc7 */ /* 0x000fe20008000000 */
[----:B------:R-:W-:Y:S01]  /*0970*/  CCTL.IVALL ;  /* 0x00000000ff00798f */ /* 0x000fe20002000000 */
[----:B------:R-:W-:Y:S05]  /*0980*/  BRA `(.L_x_6) ;  /* 0x0000000000047947 */ /* 0x000fea0003800000 */
.L_x_5:
[----:B------:R-:W-:Y:S06]  /*0990*/  BAR.SYNC.DEFER_BLOCKING 0x0 ;  /* 0x0000000000007b1d */ /* 0x000fec0000010000 */
.L_x_6:
[----:B------:R-:W-:Y:S05]  /*09a0*/  @!P1 BRA `(.L_x_7) ;  /* 0x000000e000f09947 */ /* 0x000fea0003800000 */
[----:B------:R-:W-:-:S06]  /*09b0*/  UISETP.GT.U32.AND UP0, UPT, UR10, 0x1, UPT ;  /* 0x000000010a00788c */ /* 0x000fcc000bf04070 */
[----:B------:R-:W-:-:S13]  /*09c0*/  PLOP3.LUT P0, PT, PT, PT, UP0, 0x80, 0x0 ;  /* 0x000000000000781c */ /* 0x000fda0003f0f008 */
[----:B------:R-:W-:Y:S05]  /*09d0*/  @P0 EXIT ;  /* 0x000000000000094d */ /* 0x000fea0003800000 */
[----:B------:R-:W-:Y:S01]  /*09e0*/  IMAD.MOV.U32 R6, RZ, RZ, -0x1 ;  /* 0xffffffffff067424 */ /* 0x000fe200078e00ff */
[----:B------:R-:W-:Y:S01]  /*09f0*/  ULDC.64 UR4, c[0x0][0x650] ;  /* 0x0001940000047ab9 */ /* 0x000fe20000000a00 */
[----:B------:R-:W-:Y:S01]  /*0a00*/  IMAD.MOV.U32 R5, RZ, RZ, -0x1 ;  /* 0xffffffffff057424 */ /* 0x000fe200078e00ff */
[----:B------:R-:W-:Y:S01]  /*0a10*/  ISETP.GE.U32.AND P0, PT, R19, UR4, PT ;  /* 0x0000000413007c0c */ /* 0x000fe2000bf06070 */
[----:B------:R-:W-:Y:S01]  /*0a20*/  UMOV UR22, 0xffffffff ;  /* 0xffffffff00167882 */ /* 0x000fe20000000000 */
[----:B------:R1:W-:Y:S01]  /*0a30*/  STL [R1+0x84], R6 ;  /* 0x0000840601007387 */ /* 0x0003e20000100800 */
[----:B------:R-:W-:Y:S02]  /*0a40*/  PRMT R4, RZ, 0x7610, R4 ;  /* 0x00007610ff047816 */ /* 0x000fe40000000004 */
[----:B------:R-:W-:Y:S01]  /*0a50*/  ISETP.GE.U32.AND.EX P0, PT, R23, UR5, PT, P0 ;  /* 0x0000000517007c0c */ /* 0x000fe2000bf06100 */
[----:B------:R1:W-:-:S12]  /*0a60*/  STL [R1+0x80], R5 ;  /* 0x0000800501007387 */ /* 0x0003d80000100800 */
[----:B-1----:R-:W-:Y:S05]  /*0a70*/  @P0 BRA `(.L_x_8) ;  /* 0x0000000400380947 */ /* 0x002fea0003800000 */
[----:B------:R-:W1:Y:S01]  /*0a80*/  LDC.64 R14, c[0x0][0x628] ;  /* 0x00018a00ff0e7b82 */ /* 0x000e620000000a00 */
[----:B------:R-:W-:Y:S02]  /*0a90*/  IMAD.MOV.U32 R4, RZ, RZ, R19 ;  /* 0x000000ffff047224 */ /* 0x000fe400078e0013 */
[----:B------:R-:W-:-:S05]  /*0aa0*/  IMAD.MOV.U32 R5, RZ, RZ, R23 ;  /* 0x000000ffff057224 */ /* 0x000fca00078e0017 */
[----:B------:R-:W2:Y:S08]  /*0ab0*/  LDC R10, c[0x0][0x630] ;  /* 0x00018c00ff0a7b82 */ /* 0x000eb00000000800 */
[----:B------:R-:W3:Y:S01]  /*0ac0*/  LDC.64 R16, c[0x0][0x620] ;  /* 0x00018800ff107b82 */ /* 0x000ee20000000a00 */
[----:B-1----:R-:W-:-:S04]  /*0ad0*/  ISETP.NE.U32.AND P0, PT, R14, RZ, PT ;  /* 0x000000ff0e00720c */ /* 0x002fc80003f05070 */
[----:B------:R-:W-:-:S13]  /*0ae0*/  ISETP.NE.AND.EX P0, PT, R15, RZ, PT, P0 ;  /* 0x000000ff0f00720c */ /* 0x000fda0003f05300 */
[----:B--23--:R-:W-:Y:S05]  /*0af0*/  @!P0 BRA `(.L_x_9) ;  /* 0x0000000000288947 */ /* 0x00cfea0003800000 */
[----:B------:R-:W1:Y:S02]  /*0b00*/  LDC R9, c[0x0][0x634] ;  /* 0x00018d00ff097b82 */ /* 0x000e640000000800 */
[----:B-1----:R-:W-:-:S05]  /*0b10*/  IADD3 R9, P0, R19, R9, RZ ;  /* 0x0000000913097210 */ /* 0x002fca0007f1e0ff */
[----:B------:R-:W-:-:S04]  /*0b20*/  IMAD.X R13, RZ, RZ, R23, P0 ;  /* 0x000000ffff0d7224 */ /* 0x000fc800000e0617 */
[----:B------:R-:W-:-:S04]  /*0b30*/  IMAD.WIDE.U32 R4, R13, R14, RZ ;  /* 0x0000000e0d047225 */ /* 0x000fc800078e00ff */
[----:B------:R-:W-:-:S04]  /*0b40*/  IMAD.WIDE.U32 R6, P0, R9, R15, R4 ;  /* 0x0000000f09067225 */ /* 0x000fc80007800004 */
[----:B------:R-:W-:-:S04]  /*0b50*/  IMAD.WIDE.U32 R4, R9, R14, RZ ;  /* 0x0000000e09047225 */ /* 0x000fc800078e00ff */
[----:B------:R-:W-:Y:S01]  /*0b60*/  IMAD.X R9, RZ, RZ, RZ, P0 ;  /* 0x000000ffff097224 */ /* 0x000fe200000e06ff */
[----:B------:R-:W-:Y:S01]  /*0b70*/  IADD3 RZ, P0, R5, R6, RZ ;  /* 0x0000000605ff7210 */ /* 0x000fe20007f1e0ff */
[----:B------:R-:W-:-:S04]  /*0b80*/  IMAD.MOV.U32 R8, RZ, RZ, R7 ;  /* 0x000000ffff087224 */ /* 0x000fc800078e0007 */
[----:B------:R-:W-:-:S08]  /*0b90*/  IMAD.WIDE.U32.X R4, R13, R15, R8, P0 ;  /* 0x0000000f0d047225 */ /* 0x000fd000000e0408 */
.L_x_9:
[----:B------:R-:W1:Y:S01]  /*0ba0*/  LDC.64 R20, c[0x0][0x640] ;  /* 0x00019000ff147b82 */ /* 0x000e620000000a00 */
[-C--:B------:R-:W-:Y:S01]  /*0bb0*/  SHF.R.U64 R22, R4, R10.reuse, R5 ;  /* 0x0000000a04167219 */ /* 0x080fe20000001205 */
[----:B------:R-:W-:Y:S01]  /*0bc0*/  IMAD.MOV.U32 R4, RZ, RZ, R19 ;  /* 0x000000ffff047224 */ /* 0x000fe200078e0013 */
[----:B------:R-:W-:Y:S01]  /*0bd0*/  SHF.R.U32.HI R3, RZ, R10, R5 ;  /* 0x0000000aff037219 */ /* 0x000fe20000011605 */
[----:B------:R-:W-:Y:S01]  /*0be0*/  IMAD.MOV.U32 R5, RZ, RZ, R23 ;  /* 0x000000ffff057224 */ /* 0x000fe200078e0017 */
[----:B------:R-:W-:Y:S01]  /*0bf0*/  IADD3 R7, P0, RZ, -R22, RZ ;  /* 0x80000016ff077210 */ /* 0x000fe20007f1e0ff */
[----:B0-----:R-:W-:Y:S02]  /*0c00*/  IMAD R23, R11, R12, R2 ;  /* 0x0000000c0b177224 */ /* 0x001fe400078e0202 */
[----:B------:R-:W0:Y:S01]  /*0c10*/  LDC R8, c[0x0][0x618] ;  /* 0x00018600ff087b82 */ /* 0x000e220000000800 */
[----:B------:R-:W-:Y:S02]  /*0c20*/  IMAD.MOV.U32 R11, RZ, RZ, 0x1 ;  /* 0x00000001ff0b7424 */ /* 0x000fe400078e00ff */
[----:B------:R-:W-:-:S02]  /*0c30*/  IMAD.X R3, RZ, RZ, ~R3, P0 ;  /* 0x000000ffff037224 */ /* 0x000fc400000e0e03 */
[----:B------:R-:W-:-:S03]  /*0c40*/  IMAD.WIDE.U32 R4, R7, R16, R4 ;  /* 0x0000001007047225 */ /* 0x000fc600078e0004 */
[----:B------:R-:W2:Y:S01]  /*0c50*/  LDC R14, c[0x0][0x608] ;  /* 0x00018200ff0e7b82 */ /* 0x000ea20000000800 */
[----:B------:R-:W-:-:S04]  /*0c60*/  IMAD R6, R3, R16, RZ ;  /* 0x0000001003067224 */ /* 0x000fc800078e02ff */
[----:B------:R-:W-:-:S03]  /*0c70*/  IMAD R3, R7, R17, R6 ;  /* 0x0000001107037224 */ /* 0x000fc600078e0206 */
[----:B------:R-:W3:Y:S01]  /*0c80*/  LDC R18, c[0x0][0x658] ;  /* 0x00019600ff127b82 */ /* 0x000ee20000000800 */
[----:B------:R-:W-:Y:S01]  /*0c90*/  IMAD.IADD R3, R5, 0x1, R3 ;  /* 0x0000000105037824 */ /* 0x000fe200078e0203 */
[----:B-1----:R-:W-:Y:S01]  /*0ca0*/  ISETP.NE.U32.AND P0, PT, R20, RZ, PT ;  /* 0x000000ff1400720c */ /* 0x002fe20003f05070 */
[----:B------:R-:W-:-:S03]  /*0cb0*/  IMAD.MOV.U32 R5, RZ, RZ, -0x1 ;  /* 0xffffffffff057424 */ /* 0x000fc600078e00ff */
[----:B------:R-:W-:Y:S02]  /*0cc0*/  ISETP.NE.AND.EX P0, PT, R21, RZ, PT, P0 ;  /* 0x000000ff1500720c */ /* 0x000fe40003f05300 */
[----:B------:R-:W1:Y:S01]  /*0cd0*/  LDC R13, c[0x0][0x600] ;  /* 0x00018000ff0d7b82 */ /* 0x000e620000000800 */
[-CC-:B0-----:R-:W-:Y:S02]  /*0ce0*/  SHF.R.U64 R10, R4, R8.reuse, R3.reuse ;  /* 0x00000008040a7219 */ /* 0x181fe40000001203 */
[----:B------:R-:W-:-:S05]  /*0cf0*/  SHF.R.U32.HI R3, RZ, R8, R3 ;  /* 0x00000008ff037219 */ /* 0x000fca0000011603 */
[----:B------:R-:W0:Y:S01]  /*0d00*/  LDC R15, c[0x0][0x648] ;  /* 0x00019200ff0f7b82 */ /* 0x000e220000000800 */
[-CC-:B--2---:R-:W-:Y:S02]  /*0d10*/  SHF.R.U64 R19, R10, R14.reuse, R3.reuse ;  /* 0x0000000e0a137219 */ /* 0x184fe40000001203 */
[----:B------:R-:W-:-:S05]  /*0d20*/  SHF.R.U32.HI R3, RZ, R14, R3 ;  /* 0x0000000eff037219 */ /* 0x000fca0000011603 */
[----:B------:R-:W2:Y:S01]  /*0d30*/  LDC R17, c[0x0][0x638] ;  /* 0x00018e00ff117b82 */ /* 0x000ea20000000800 */
[-C--:B---3--:R-:W-:Y:S02]  /*0d40*/  SHF.L.U32 R2, R5, R18.reuse, RZ ;  /* 0x0000001205027219 */ /* 0x088fe400000006ff */
[--C-:B------:R-:W-:Y:S02]  /*0d50*/  SHF.R.U64 R12, R19, R18, R3.reuse ;  /* 0x00000012130c7219 */ /* 0x100fe40000001203 */
[----:B------:R-:W-:Y:S02]  /*0d60*/  LOP3.LUT R8, RZ, R2, RZ, 0x33, !PT ;  /* 0x00000002ff087212 */ /* 0x000fe400078e33ff */
[----:B------:R-:W-:Y:S01]  /*0d70*/  SHF.R.U32.HI R3, RZ, R18, R3 ;  /* 0x00000012ff037219 */ /* 0x000fe20000011603 */
[----:B------:R-:W3:Y:S01]  /*0d80*/  LDC R16, c[0x0][0x610] ;  /* 0x00018400ff107b82 */ /* 0x000ee20000000800 */
[----:B------:R-:W-:Y:S01]  /*0d90*/  IMAD.MOV.U32 R2, RZ, RZ, R12 ;  /* 0x000000ffff027224 */ /* 0x000fe200078e000c */
[----:B------:R-:W-:Y:S06]  /*0da0*/  @!P0 BRA `(.L_x_10) ;  /* 0x0000000000288947 */ /* 0x000fec0003800000 */
[----:B------:R-:W4:Y:S02]  /*0db0*/  LDC R7, c[0x0][0x64c] ;  /* 0x00019300ff077b82 */ /* 0x000f240000000800 */
[----:B----4-:R-:W-:-:S05]  /*0dc0*/  IADD3 R7, P0, R12, R7, RZ ;  /* 0x000000070c077210 */ /* 0x010fca0007f1e0ff */
        /* <DEDUP_REMOVED lines=8> */
.L_x_10:
[----:B0-----:R-:W-:Y:S01]  /*0e50*/  SHF.R.U64 R4, R2, R15, R3 ;  /* 0x0000000f02047219 */ /* 0x001fe20000001203 */
[----:B-1----:R-:W-:Y:S01]  /*0e60*/  VIADD R5, R13, 0xffffffff ;  /* 0xffffffff0d057836 */ /* 0x002fe20000000000 */
[----:B------:R-:W-:Y:S02]  /*0e70*/  SHF.L.U32 R2, R11, R18, RZ ;  /* 0x000000120b027219 */ /* 0x000fe400000006ff */
[----:B------:R-:W-:Y:S01]  /*0e80*/  LOP3.LUT R3, R19, R8, RZ, 0xc0, !PT ;  /* 0x0000000813037212 */ /* 0x000fe200078ec0ff */
[----:B------:R-:W-:Y:S01]  /*0e90*/  IMAD.MOV R6, RZ, RZ, -R4 ;  /* 0x000000ffff067224 */ /* 0x000fe200078e0a04 */
[----:B------:R-:W-:Y:S02]  /*0ea0*/  SEL R0, R0, R23, !P2 ;  /* 0x0000001700007207 */ /* 0x000fe40005000000 */
[----:B------:R-:W-:Y:S01]  /*0eb0*/  LOP3.LUT R5, R10, R5, RZ, 0xc0, !PT ;  /* 0x000000050a057212 */ /* 0x000fe200078ec0ff */
[----:B------:R-:W-:Y:S01]  /*0ec0*/  IMAD R3, R2, R4, R3 ;  /* 0x0000000402037224 */ /* 0x000fe200078e0203 */
[----:B------:R-:W-:Y:S01]  /*0ed0*/  R2UR UR22, R22 ;  /* 0x00000000161672ca */ /* 0x000fe200000e0000 */
[----:B--2---:R-:W-:-:S02]  /*0ee0*/  IMAD R2, R6, R17, R12 ;  /* 0x0000001106027224 */ /* 0x004fc400078e020c */
[----:B---3--:R-:W-:Y:S02]  /*0ef0*/  IMAD R0, R3, R16, R0 ;  /* 0x0000001003007224 */ /* 0x008fe400078e0200 */
[----:B------:R-:W-:Y:S02]  /*0f00*/  IMAD R3, R2, R13, R5 ;  /* 0x0000000d02037224 */ /* 0x000fe400078e0205 */
[----:B------:R-:W-:-:S03]  /*0f10*/  IMAD.MOV.U32 R4, RZ, RZ, 0x1 ;  /* 0x00000001ff047424 */ /* 0x000fc600078e00ff */
[----:B------:R-:W-:Y:S02]  /*0f20*/  SEL R2, R3, R0, !P2 ;  /* 0x0000000003027207 */ /* 0x000fe40005000000 */
[----:B------:R-:W-:-:S03]  /*0f30*/  SEL R0, R0, R3, !P2 ;  /* 0x0000000300007207 */ /* 0x000fc60005000000 */
[----:B------:R1:W-:Y:S04]  /*0f40*/  STL [R1+0x80], R2 ;  /* 0x0000800201007387 */ /* 0x0003e80000100800 */
[----:B------:R1:W-:Y:S02]  /*0f50*/  STL [R1+0x84], R0 ;  /* 0x0000840001007387 */ /* 0x0003e40000100800 */
.L_x_8:
[----:B------:R-:W-:-:S08]  /*0f60*/  NOP ;  /* 0x0000000000007918 */ /* 0x000fd00000000000 */
[----:B------:R-:W2:Y:S02]  /*0f70*/  USETMAXREG.TRY_ALLOC.CTAPOOL UP0, 0xe8 ;  /* 0x000000e8000079c8 */ /* 0x000ea40008000600 */
[----:B--2---:R-:W-:-:S13]  /*0f80*/  PLOP3.LUT P0, PT, PT, PT, UP0, 0x80, 0x0 ;  /* 0x000000000000781c */ /* 0x004fda0003f0f008 */
[----:B------:R-:W-:Y:S05]  /*0f90*/  @!P0 BRA `(.L_x_8) ;  /* 0xfffffffc00f08947 */ /* 0x000fea000383ffff */
[----:B------:R-:W-:Y:S01]  /*0fa0*/  ULDC.64 UR4, c[0x0][0x598] ;  /* 0x0001660000047ab9 */ /* 0x000fe20000000a00 */
[----:B------:R-:W-:Y:S01]  /*0fb0*/  ULDC.64 UR18, c[0x0][0x208] ;  /* 0x0000820000127ab9 */ /* 0x000fe20000000a00 */
[----:B------:R-:W-:-:S04]  /*0fc0*/  ISETP.NE.U32.AND P0, PT, RZ, UR4, PT ;  /* 0x00000004ff007c0c */ /* 0x000fc8000bf05070 */
[----:B------:R-:W-:-:S13]  /*0fd0*/  ISETP.NE.AND.EX P0, PT, RZ, UR5, PT, P0 ;  /* 0x00000005ff007c0c */ /* 0x000fda000bf05300 */
[----:B------:R-:W-:Y:S05]  /*0fe0*/  @!P0 BRA `(.L_x_11) ;  /* 0x0000000000208947 */ /* 0x000fea0003800000 */
[----:B-1----:R-:W1:Y:S02]  /*0ff0*/  LDC.64 R2, c[0x0][0x598] ;  /* 0x00016600ff027b82 */ /* 0x002e640000000a00 */
[----:B-1----:R-:W2:Y:S02]  /*1000*/  LDG.E.64 R2, desc[UR18][R2.64] ;  /* 0x0000001202027981 */ /* 0x002ea4000c1e1b00 */
[----:B--2---:R-:W-:-:S04]  /*1010*/  ISETP.NE.U32.AND P0, PT, R2, RZ, PT ;  /* 0x000000ff0200720c */ /* 0x004fc80003f05070 */
[----:B------:R-:W-:-:S13]  /*1020*/  ISETP.NE.AND.EX P0, PT, R3, RZ, PT, P0 ;  /* 0x000000ff0300720c */ /* 0x000fda0003f05300 */
[----:B------:R-:W-:Y:S05]  /*1030*/  @!P0 BRA `(.L_x_11) ;  /* 0x00000000000c8947 */ /* 0x000fea0003800000 */
[----:B------:R-:W2:Y:S02]  /*1040*/  LD.E R2, desc[UR18][R2.64] ;  /* 0x0000001202027980 */ /* 0x000ea4000c101900 */
[----:B--2---:R-:W-:Y:S01]  /*1050*/  R2UR UR20, R2 ;  /* 0x00000000021472ca */ /* 0x004fe200000e0000 */
[----:B------:R-:W-:-:S14]  /*1060*/  BRA `(.L_x_12) ;  /* 0x0000000000247947 */ /* 0x000fdc0003800000 */
.L_x_11:
[----:B------:R-:W-:Y:S02]  /*1070*/  ULDC.64 UR4, c[0x0][0x588] ;  /* 0x0001620000047ab9 */ /* 0x000fe40000000a00 */
[----:B------:R-:W-:-:S04]  /*1080*/  ISETP.NE.U32.AND P0, PT, RZ, UR4, PT ;  /* 0x00000004ff007c0c */ /* 0x000fc8000bf05070 */
[----:B------:R-:W-:-:S13]  /*1090*/  ISETP.NE.AND.EX P0, PT, RZ, UR5, PT, P0 ;  /* 0x00000005ff007c0c */ /* 0x000fda000bf05300 */
[----:B------:R-:W-:Y:S05]  /*10a0*/  @!P0 BRA `(.L_x_13) ;  /* 0x0000000000108947 */ /* 0x000fea0003800000 */
[----:B-1----:R-:W1:Y:S02]  /*10b0*/  LDC.64 R2, c[0x0][0x588] ;  /* 0x00016200ff027b82 */ /* 0x002e640000000a00 */
[----:B-1----:R-:W2:Y:S02]  /*10c0*/  LDG.E R2, desc[UR18][R2.64] ;  /* 0x0000001202027981 */ /* 0x002ea4000c1e1900 */
[----:B--2---:R-:W-:Y:S01]  /*10d0*/  R2UR UR20, R2 ;  /* 0x00000000021472ca */ /* 0x004fe200000e0000 */
[----:B------:R-:W-:-:S14]  /*10e0*/  BRA `(.L_x_12) ;  /* 0x0000000000047947 */ /* 0x000fdc0003800000 */
.L_x_13:
[----:B------:R-:W-:-:S05]  /*10f0*/  ULDC UR20, c[0x0][0x580] ;  /* 0x0001600000147ab9 */ /* 0x000fca0000000800 */
.L_x_12:
[----:B------:R-:W-:Y:S02]  /*1100*/  ULDC.64 UR4, c[0x0][0x5a0] ;  /* 0x0001680000047ab9 */ /* 0x000fe40000000a00 */
        /* <DEDUP_REMOVED lines=11> */
.L_x_14:
        /* <DEDUP_REMOVED lines=8> */
.L_x_16:
[----:B------:R-:W-:-:S05]  /*1240*/  ULDC UR21, c[0x0][0x584] ;  /* 0x0001610000157ab9 */ /* 0x000fca0000000800 */
.L_x_15:
[----:B------:R-:W-:-:S13]  /*1250*/  LOP3.LUT P0, RZ, R4, 0xff, RZ, 0xc0, !PT ;  /* 0x000000ff04ff7812 */ /* 0x000fda000780c0ff */
[----:B------:R-:W-:Y:S05]  /*1260*/  @!P0 EXIT ;  /* 0x000000000000894d */ /* 0x000fea0003800000 */
[----:B------:R-:W-:Y:S01]  /*1270*/  ULDC UR4, c[0x0][0x28c] ;  /* 0x0000a30000047ab9 */ /* 0x000fe20000000800 */
[----:B------:R-:W-:Y:S02]  /*1280*/  ULOP3.LUT UR23, UR13, 0x1, URZ, 0xfc, !UPT ;  /* 0x000000010d177892 */ /* 0x000fe4000f8efc3f */
[----:B------:R-:W-:-:S04]  /*1290*/  UIADD3 UR4, UR4, 0x7f, URZ ;  /* 0x0000007f04047890 */ /* 0x000fc8000fffe03f */
[----:B------:R-:W-:-:S04]  /*12a0*/  USHF.R.S32.HI UR5, URZ, 0x1f, UR4 ;  /* 0x0000001f3f057899 */ /* 0x000fc80008011404 */
[----:B------:R-:W-:-:S03]  /*12b0*/  ULEA.HI UR5, UR5, UR4, URZ, 0x7 ;  /* 0x0000000405057291 */ /* 0x000fc6000f8f383f */
[----:B------:R-:W-:Y:S01]  /*12c0*/  UMOV UR4, URZ ;  /* 0x0000003f00047c82 */ /* 0x000fe20008000000 */
[----:B------:R-:W-:-:S03]  /*12d0*/  USHF.R.S32.HI UR12, URZ, 0x7, UR5 ;  /* 0x000000073f0c7899 */ /* 0x000fc60008011405 */
[----:B------:R-:W-:-:S09]  /*12e0*/  UMOV UR5, URZ ;  /* 0x0000003f00057c82 */ /* 0x000fd20008000000 */
.L_x_297:
[----:B-1----:R-:W1:Y:S01]  /*12f0*/  S2R R0, SR_TID.X ;  /* 0x0000000000007919 */ /* 0x002e620000002100 */
[----:B--2---:R-:W2:Y:S01]  /*1300*/  S2UR UR11, SR_CgaCtaId ;  /* 0x00000000000b79c3 */ /* 0x004ea20000008800 */
[----:B------:R-:W-:Y:S01]  /*1310*/  UMOV UR14, 0x400 ;  /* 0x00000400000e7882 */ /* 0x000fe20000000000 */
[----:B------:R-:W-:Y:S01]  /*1320*/  UMOV UR6, URZ ;  /* 0x0000003f00067c82 */ /* 0x000fe20008000000 */
[----:B------:R-:W-:Y:S01]  /*1330*/  STL [R1+0x6c], RZ ;  /* 0x00006cff01007387 */ /* 0x000fe20000100800 */
[----:B------:R-:W-:Y:S01]  /*1340*/  UMOV UR7, URZ ;  /* 0x0000003f00077c82 */ /* 0x000fe20008000000 */
[----:B------:R-:W-:Y:S01]  /*1350*/  UMOV UR8, URZ ;  /* 0x0000003f00087c82 */ /* 0x000fe20008000000 */
[----:B------:R-:W-:Y:S01]  /*1360*/  UMOV UR16, UR5 ;  /* 0x0000000500107c82 */ /* 0x000fe20008000000 */
[----:B------:R-:W-:Y:S01]  /*1370*/  STL [R1+0x68], RZ ;  /* 0x000068ff01007387 */ /* 0x000fe20000100800 */
[----:B---3--:R-:W3:Y:S01]  /*1380*/  LDC R2, c[0x0][0x28c] ;  /* 0x0000a300ff027b82 */ /* 0x008ee20000000800 */
[----:B------:R-:W-:Y:S01]  /*1390*/  UMOV UR17, UR4 ;  /* 0x0000000400117c82 */ /* 0x000fe20008000000 */
[----:B------:R-:W-:Y:S01]  /*13a0*/  CS2R R4, SRZ ;  /* 0x0000000000047805 */ /* 0x000fe2000001ff00 */
[----:B------:R-:W-:Y:S01]  /*13b0*/  STL [R1+0x64], RZ ;  /* 0x000064ff01007387 */ /* 0x000fe20000100800 */
[----:B------:R-:W-:-:S02]  /*13c0*/  CS2R R6, SRZ ;  /* 0x0000000000067805 */ /* 0x000fc4000001ff00 */
[----:B------:R-:W-:Y:S02]  /*13d0*/  CS2R R8, SRZ ;  /* 0x0000000000087805 */ /* 0x000fe4000001ff00 */
[----:B------:R-:W-:Y:S01]  /*13e0*/  CS2R R10, SRZ ;  /* 0x00000000000a7805 */ /* 0x000fe2000001ff00 */
[----:B------:R-:W-:Y:S01]  /*13f0*/  STL [R1+0x60], RZ ;  /* 0x000060ff01007387 */ /* 0x000fe20000100800 */
[----:B------:R-:W-:Y:S02]  /*1400*/  CS2R R12, SRZ ;  /* 0x00000000000c7805 */ /* 0x000fe4000001ff00 */
[----:B------:R-:W-:Y:S02]  /*1410*/  CS2R R14, SRZ ;  /* 0x00000000000e7805 */ /* 0x000fe4000001ff00 */
[----:B------:R-:W-:Y:S01]  /*1420*/  CS2R R16, SRZ ;  /* 0x0000000000107805 */ /* 0x000fe2000001ff00 */
[----:B------:R-:W-:Y:S01]  /*1430*/  STL [R1+0x5c], RZ ;  /* 0x00005cff01007387 */ /* 0x000fe20000100800 */
[----:B0-----:R-:W-:-:S02]  /*1440*/  CS2R R18, SRZ ;  /* 0x0000000000127805 */ /* 0x001fc4000001ff00 */
[----:B------:R-:W-:Y:S02]  /*1450*/  CS2R R20, SRZ ;  /* 0x0000000000147805 */ /* 0x000fe4000001ff00 */
[----:B------:R-:W-:Y:S01]  /*1460*/  CS2R R22, SRZ ;  /* 0x0000000000167805 */ /* 0x000fe2000001ff00 */
[----:B------:R-:W-:Y:S01]  /*1470*/  STL [R1+0x58], RZ ;  /* 0x000058ff01007387 */ /* 0x000fe20000100800 */
[----:B--2---:R-:W-:Y:S01]  /*1480*/  ULEA UR14, UR11, UR14, 0x18 ;  /* 0x0000000e0b0e7291 */ /* 0x004fe2000f8ec03f */
[----:B------:R-:W-:Y:S02]  /*1490*/  CS2R R152, SRZ ;  /* 0x0000000000987805 */ /* 0x000fe4000001ff00 */
[----:B------:R-:W-:Y:S01]  /*14a0*/  CS2R R154, SRZ ;  /* 0x00000000009a7805 */ /* 0x000fe2000001ff00 */
[----:B------:R-:W-:Y:S01]  /*14b0*/  STL [R1+0x54], RZ ;  /* 0x000054ff01007387 */ /* 0x000fe20000100800 */
[----:B------:R-:W-:Y:S02]  /*14c0*/  CS2R R156, SRZ ;  /* 0x00000000009c7805 */ /* 0x000fe4000001ff00 */
[----:B------:R-:W-:-:S02]  /*14d0*/  CS2R R158, SRZ ;  /* 0x00000000009e7805 */ /* 0x000fc4000001ff00 */
[----:B------:R-:W-:Y:S02]  /*14e0*/  CS2R R160, SRZ ;  /* 0x0000000000a07805 */ /* 0x000fe4000001ff00 */
[----:B-1----:R-:W-:Y:S01]  /*14f0*/  LOP3.LUT R0, R0, 0x80, RZ, 0xc0, !PT ;  /* 0x0000008000007812 */ /* 0x002fe200078ec0ff */
[----:B------:R-:W-:Y:S01]  /*1500*/  STL [R1+0x50], RZ ;  /* 0x000050ff01007387 */ /* 0x000fe20000100800 */
[----:B---3--:R-:W-:Y:S02]  /*1510*/  ISETP.GE.AND P0, PT, R2, 0x1, PT ;  /* 0x000000010200780c */ /* 0x008fe40003f06270 */
[----:B------:R-:W-:Y:S02]  /*1520*/  CS2R R2, SRZ ;  /* 0x0000000000027805 */ /* 0x000fe4000001ff00 */
[----:B------:R-:W-:Y:S01]  /*1530*/  SHF.R.U32.HI R0, RZ, 0x7, R0 ;  /* 0x00000007ff007819 */ /* 0x000fe20000011600 */
        /* <DEDUP_REMOVED lines=8> */
[----:B------:R-:W0:Y:S01]  /*15c0*/  SHFL.IDX PT, R0, R0, RZ, 0x1f ;  /* 0x00001fff00007589 */ /* 0x000e2200000e0000 */
[----:B------:R-:W-:-:S02]  /*15d0*/  CS2R R174, SRZ ;  /* 0x0000000000ae7805 */ /* 0x000fc4000001ff00 */
[----:B------:R-:W-:Y:S02]  /*15e0*/  CS2R R176, SRZ ;  /* 0x0000000000b07805 */ /* 0x000fe4000001ff00 */
[----:B------:R-:W-:Y:S01]  /*15f0*/  CS2R R178, SRZ ;  /* 0x0000000000b27805 */ /* 0x000fe2000001ff00 */
[----:B------:R1:W-:Y:S01]  /*1600*/  STL [R1+0x44], RZ ;  /* 0x000044ff01007387 */ /* 0x0003e20000100800 */
[----:B------:R-:W-:Y:S02]  /*1610*/  CS2R R180, SRZ ;  /* 0x0000000000b47805 */ /* 0x000fe4000001ff00 */
[----:B------:R-:W-:Y:S02]  /*1620*/  CS2R R182, SRZ ;  /* 0x0000000000b67805 */ /* 0x000fe4000001ff00 */
[----:B------:R-:W-:Y:S01]  /*1630*/  CS2R R184, SRZ ;  /* 0x0000000000b87805 */ /* 0x000fe2000001ff00 */
[----:B------:R1:W-:Y:S01]  /*1640*/  STL [R1+0x40], RZ ;  /* 0x000040ff01007387 */ /* 0x0003e20000100800 */
        /* <DEDUP_REMOVED lines=14> */
[----:B------:R-:W-:Y:S02]  /*1730*/  CS2R R208, SRZ ;  /* 0x0000000000d07805 */ /* 0x000fe4000001ff00 */
[----:B0-----:R-:W-:Y:S01]  /*1740*/  R2UR UR9, R0 ;  /* 0x00000000000972ca */ /* 0x001fe200000e0000 */
[----:B------:R1:W-:Y:S01]  /*1750*/  STL [R1+0x30], RZ ;  /* 0x000030ff01007387 */ /* 0x0003e20000100800 */
[----:B------:R-:W-:Y:S01]  /*1760*/  IMAD.MOV.U32 R0, RZ, RZ, RZ ;  /* 0x000000ffff007224 */ /* 0x000fe200078e00ff */
[----:B------:R-:W-:-:S02]  /*1770*/  CS2R R210, SRZ ;  /* 0x0000000000d27805 */ /* 0x000fc4000001ff00 */
[----:B------:R-:W-:Y:S01]  /*1780*/  CS2R R212, SRZ ;  /* 0x0000000000d47805 */ /* 0x000fe2000001ff00 */
[----:B------:R1:W-:Y:S01]  /*1790*/  STL [R1+0x2c], RZ ;  /* 0x00002cff01007387 */ /* 0x0003e20000100800 */
[----:B------:R-:W-:Y:S02]  /*17a0*/  CS2R R214, SRZ ;  /* 0x0000000000d67805 */ /* 0x000fe4000001ff00 */
[----:B------:R-:W-:Y:S02]  /*17b0*/  CS2R R216, SRZ ;  /* 0x0000000000d87805 */ /* 0x000fe4000001ff00 */
[----:B------:R-:W-:Y:S01]  /*17c0*/  CS2R R218, SRZ ;  /* 0x0000000000da7805 */ /* 0x000fe2000001ff00 */
[----:B------:R1:W-:Y:S01]  /*17d0*/  STL [R1+0x28], RZ ;  /* 0x000028ff01007387 */ /* 0x0003e20000100800 */
[----:B------:R-:W-:Y:S02]  /*17e0*/  CS2R R220, SRZ ;  /* 0x0000000000dc7805 */ /* 0x000fe4000001ff00 */
[----:B------:R-:W-:-:S02]  /*17f0*/  CS2R R222, SRZ ;  /* 0x0000000000de7805 */ /* 0x000fc4000001ff00 */
[----:B------:R-:W-:Y:S01]  /*1800*/  CS2R R224, SRZ ;  /* 0x0000000000e07805 */ /* 0x000fe2000001ff00 */
[----:B------:R1:W-:Y:S01]  /*1810*/  STL [R1+0x24], RZ ;  /* 0x000024ff01007387 */ /* 0x0003e20000100800 */
[----:B------:R-:W-:Y:S01]  /*1820*/  ULEA.HI UR10, UR9, UR9, URZ, 0x1 ;  /* 0x00000009090a7291 */ /* 0x000fe2000f8f083f */
[----:B------:R-:W-:Y:S01]  /*1830*/  CS2R R226, SRZ ;  /* 0x0000000000e27805 */ /* 0x000fe2000001ff00 */
[----:B------:R-:W-:Y:S01]  /*1840*/  IMAD.MOV.U32 R228, RZ, RZ, RZ ;  /* 0x000000ffffe47224 */ /* 0x000fe200078e00ff */
[----:B------:R1:W-:Y:S01]  /*1850*/  STL [R1+0x20], RZ ;  /* 0x000020ff01007387 */ /* 0x0003e20000100800 */
[----:B------:R-:W-:Y:S01]  /*1860*/  ULOP3.LUT UR10, UR10, 0x7fffe, URZ, 0xc0, !UPT ;  /* 0x0007fffe0a0a7892 */ /* 0x000fe2000f8ec03f */
[----:B------:R-:W-:Y:S02]  /*1870*/  CS2R R24, SRZ ;  /* 0x0000000000187805 */ /* 0x000fe4000001ff00 */
[----:B------:R-:W-:Y:S01]  /*1880*/  CS2R R26, SRZ ;  /* 0x00000000001a7805 */ /* 0x000fe2000001ff00 */
[----:B------:R1:W-:Y:S01]  /*1890*/  STL [R1+0x1c], RZ ;  /* 0x00001cff01007387 */ /* 0x0003e20000100800 */
[----:B------:R-:W-:Y:S01]  /*18a0*/  UIADD3 UR10, UR9, -UR10, URZ ;  /* 0x8000000a090a7290 */ /* 0x000fe2000fffe03f */
[----:B------:R-:W-:-:S02]  /*18b0*/  CS2R R28, SRZ ;  /* 0x00000000001c7805 */ /* 0x000fc4000001ff00 */
[----:B----4-:R-:W-:Y:S01]  /*18c0*/  CS2R R30, SRZ ;  /* 0x00000000001e7805 */ /* 0x010fe2000001ff00 */
[----:B------:R1:W-:Y:S01]  /*18d0*/  STL [R1+0x18], RZ ;  /* 0x000018ff01007387 */ /* 0x0003e20000100800 */
[----:B------:R-:W-:Y:S01]  /*18e0*/  ULEA UR10, UR10, UR14, 0xd ;  /* 0x0000000e0a0a7291 */ /* 0x000fe2000f8e683f */
[----:B------:R-:W-:Y:S02]  /*18f0*/  CS2R R32, SRZ ;  /* 0x0000000000207805 */ /* 0x000fe4000001ff00 */
[----:B------:R-:W-:Y:S01]  /*1900*/  CS2R R34, SRZ ;  /* 0x0000000000227805 */ /* 0x000fe2000001ff00 */
[----:B------:R1:W-:Y:S01]  /*1910*/  STL [R1+0x14], RZ ;  /* 0x000014ff01007387 */ /* 0x0003e20000100800 */
[----:B------:R-:W-:Y:S01]  /*1920*/  UIADD3 UR10, UR10, 0x100, URZ ;  /* 0x000001000a0a7890 */ /* 0x000fe2000fffe03f */
[----:B------:R-:W-:Y:S02]  /*1930*/  CS2R R36, SRZ ;  /* 0x0000000000247805 */ /* 0x000fe4000001ff00 */
[----:B------:R-:W-:Y:S01]  /*1940*/  CS2R R38, SRZ ;  /* 0x0000000000267805 */ /* 0x000fe2000001ff00 */
[----:B------:R1:W-:Y:S01]  /*1950*/  STL [R1+0x10], RZ ;  /* 0x000010ff01007387 */ /* 0x0003e20000100800 */
[----:B------:R-:W-:Y:S01]  /*1960*/  USHF.R.U32.HI UR10, URZ, 0x4, UR10 ;  /* 0x000000043f0a7899 */ /* 0x000fe2000801160a */
[----:B------:R-:W-:-:S02]  /*1970*/  CS2R R40, SRZ ;  /* 0x0000000000287805 */ /* 0x000fc4000001ff00 */
[----:B------:R-:W-:Y:S01]  /*1980*/  CS2R R42, SRZ ;  /* 0x00000000002a7805 */ /* 0x000fe2000001ff00 */
[----:B------:R1:W-:Y:S01]  /*1990*/  STL [R1+0xc], RZ ;  /* 0x00000cff01007387 */ /* 0x0003e20000100800 */
[----:B------:R-:W-:Y:S01]  /*19a0*/  ULOP3.LUT UR15, UR10, 0x3fff, URZ, 0xc0, !UPT ;  /* 0x00003fff0a0f7892 */ /* 0x000fe2000f8ec03f */
        /* <DEDUP_REMOVED lines=10> */
[----:B------:R1:W-:Y:S01]  /*1a50*/  STL [R1], RZ ;  /* 0x000000ff01007387 */ /* 0x0003e20000100800 */
[----:B------:R-:W-:Y:S02]  /*1a60*/  CS2R R60, SRZ ;  /* 0x00000000003c7805 */ /* 0x000fe4000001ff00 */
[----:B------:R-:W-:Y:S02]  /*1a70*/  CS2R R62, SRZ ;  /* 0x00000000003e7805 */ /* 0x000fe4000001ff00 */
[----:B------:R-:W-:Y:S02]  /*1a80*/  CS2R R64, SRZ ;  /* 0x0000000000407805 */ /* 0x000fe4000001ff00 */
[----:B------:R-:W-:-:S02]  /*1a90*/  CS2R R66, SRZ ;  /* 0x0000000000427805 */ /* 0x000fc4000001ff00 */
[----:B------:R-:W-:Y:S02]  /*1aa0*/  CS2R R68, SRZ ;  /* 0x0000000000447805 */ /* 0x000fe4000001ff00 */
[----:B------:R-:W-:Y:S02]  /*1ab0*/  CS2R R70, SRZ ;  /* 0x0000000000467805 */ /* 0x000fe4000001ff00 */
        /* <DEDUP_REMOVED lines=39> */
[----:B------:R-:W-:Y:S01]  /*1d30*/  CS2R R150, SRZ ;  /* 0x0000000000967805 */ /* 0x000fe2000001ff00 */
[----:B-1----:R-:W-:Y:S06]  /*1d40*/  @!P0 BRA `(.L_x_17) ;  /* 0x0000001000948947 */ /* 0x002fec0003800000 */
[----:B------:R-:W-:-:S06]  /*1d50*/  UISETP.NE.AND UP0, UPT, UR23, 0x3, UPT ;  /* 0x000000031700788c */ /* 0x000fcc000bf05270 */
[----:B------:R-:W-:-:S13]  /*1d60*/  PLOP3.LUT P1, PT, PT, PT, UP0, 0x80, 0x0 ;  /* 0x000000000000781c */ /* 0x000fda0003f2f008 */
[----:B------:R-:W-:Y:S05]  /*1d70*/  @!P1 BRA `(.L_x_18) ;  /* 0x0000000000049947 */ /* 0x000fea0003800000 */
[----:B------:R-:W-:Y:S01]  /*1d80*/  BPT.TRAP 0x1 ;  /* 0x000000040000795c */ /* 0x000fe20000300000 */
.L_x_18:
[----:B------:R-:W-:Y:S01]  /*1d90*/  ULEA UR6, UR5, UR14, 0x3 ;  /* 0x0000000e05067291 */ /* 0x000fe2000f8e183f */
[----:B------:R-:W-:-:S05]  /*1da0*/  IMAD.U32 R0, RZ, RZ, UR4 ;  /* 0x00000004ff007e24 */ /* 0x000fca000f8e00ff */
[----:B------:R-:W-:-:S04]  /*1db0*/  SHF.L.U32 R0, R0, 0x1f, RZ ;  /* 0x0000001f00007819 */ /* 0x000fc800000006ff */
[----:B------:R0:W1:Y:S01]  /*1dc0*/  SYNCS.PHASECHK.TRANS64.TRYWAIT P0, [UR6], R0 ;  /* 0x00000000ff0075a7 */ /* 0x0000620008000146 */
[----:B------:R-:W-:Y:S05]  /*1dd0*/  @!P1 BRA `(.L_x_19) ;  /* 0x0000000000049947 */ /* 0x000fea0003800000 */
[----:B------:R-:W-:Y:S01]  /*1de0*/  BPT.TRAP 0x1 ;  /* 0x000000040000795c */ /* 0x000fe20000300000 */
.L_x_19:
[----:B-1----:R-:W-:Y:S05]  /*1df0*/  @P0 BRA `(.L_x_20) ;  /* 0x0000000000080947 */ /* 0x002fea0003800000 */
[----:B------:R-:W1:Y:S02]  /*1e00*/  SYNCS.PHASECHK.TRANS64.TRYWAIT P0, [UR6], R0 ;  /* 0x00000000ff0075a7 */ /* 0x000e640008000146 */
[----:B-1----:R-:W-:Y:S05]  /*1e10*/  @!P0 BRA `(.L_x_21) ;  /* 0x000000e400708947 */ /* 0x002fea0003800000 */
.L_x_20:
[----:B------:R-:W-:Y:S01]  /*1e20*/  UIADD3 UR6, UR14, 0x10100, URZ ;  /* 0x000101000e067890 */ /* 0x000fe2000fffe03f */
[----:B------:R-:W-:Y:S01]  /*1e30*/  WARPGROUP.ARRIVE ;  /* 0x00000000000079c5 */ /* 0x000fe20000000000 */
[----:B------:R-:W-:Y:S01]  /*1e40*/  ULOP3.LUT UR8, UR15, 0x10000, URZ, 0xfc, !UPT ;  /* 0x000100000f087892 */ /* 0x000fe2000f8efc3f */
[----:B------:R2:W-:Y:S01]  /*1e50*/  STL [R1+0x6c], RZ ;  /* 0x00006cff01007387 */ /* 0x0005e20000100800 */
[----:B------:R-:W-:Y:S01]  /*1e60*/  USHF.R.U32.HI UR6, URZ, 0x4, UR6 ;  /* 0x000000043f067899 */ /* 0x000fe20008011606 */
[----:B01----:R-:W-:Y:S01]  /*1e70*/  IMAD.MOV.U32 R0, RZ, RZ, RZ ;  /* 0x000000ffff007224 */ /* 0x003fe200078e00ff */
[----:B------:R-:W-:Y:S01]  /*1e80*/  UMOV UR9, 0x40000040 ;  /* 0x4000004000097882 */ /* 0x000fe20000000000 */
[----:B------:R-:W-:Y:S01]  /*1e90*/  UMOV UR11, 0x40000040 ;  /* 0x40000040000b7882 */ /* 0x000fe20000000000 */
[----:B------:R-:W-:Y:S01]  /*1ea0*/  ULOP3.LUT UR6, UR6, 0x3fff, URZ, 0xc0, !UPT ;  /* 0x00003fff06067892 */ /* 0x000fe2000f8ec03f */
[----:B------:R2:W-:Y:S01]  /*1eb0*/  STL [R1+0x68], RZ ;  /* 0x000068ff01007387 */ /* 0x0005e20000100800 */
[----:B------:R-:W-:-:S02]  /*1ec0*/  CS2R R2, SRZ ;  /* 0x0000000000027805 */ /* 0x000fc4000001ff00 */
[----:B------:R-:W-:Y:S01]  /*1ed0*/  CS2R R4, SRZ ;  /* 0x0000000000047805 */ /* 0x000fe2000001ff00 */
[----:B------:R-:W-:Y:S01]  /*1ee0*/  ULOP3.LUT UR7, UR6, 0x10000, URZ, 0xfc, !UPT ;  /* 0x0001000006077892 */ /* 0x000fe2000f8efc3f */
[----:B------:R2:W-:Y:S01]  /*1ef0*/  STL [R1+0x64], RZ ;  /* 0x000064ff01007387 */ /* 0x0005e20000100800 */
[----:B------:R-:W-:Y:S01]  /*1f00*/  ULEA UR6, UR5, UR8, 0xa ;  /* 0x0000000805067291 */ /* 0x000fe2000f8e503f */
[----:B------:R-:W-:Y:S01]  /*1f10*/  CS2R R6, SRZ ;  /* 0x0000000000067805 */ /* 0x000fe2000001ff00 */
[----:B------:R-:W-:Y:S01]  /*1f20*/  ULEA UR7, UR5, UR7, 0xb ;  /* 0x0000000705077291 */ /* 0x000fe2000f8e583f */
[----:B------:R2:W-:Y:S01]  /*1f30*/  STL [R1+0x60], RZ ;  /* 0x000060ff01007387 */ /* 0x0005e20000100800 */
[----:B------:R-:W-:Y:S02]  /*1f40*/  CS2R R8, SRZ ;  /* 0x0000000000087805 */ /* 0x000fe4000001ff00 */
[----:B------:R-:W-:Y:S02]  /*1f50*/  CS2R R10, SRZ ;  /* 0x00000000000a7805 */ /* 0x000fe4000001ff00 */
[----:B------:R-:W-:Y:S01]  /*1f60*/  CS2R R12, SRZ ;  /* 0x00000000000c7805 */ /* 0x000fe2000001ff00 */
[----:B------:R-:W-:Y:S01]  /*1f70*/  UMOV UR8, UR6 ;  /* 0x0000000600087c82 */ /* 0x000fe20008000000 */
[----:B------:R2:W-:Y:S01]  /*1f80*/  STL [R1+0x5c], RZ ;  /* 0x00005cff01007387 */ /* 0x0005e20000100800 */
[----:B------:R-:W-:Y:S01]  /*1f90*/  UMOV UR10, UR7 ;  /* 0x00000007000a7c82 */ /* 0x000fe20008000000 */
[----:B------:R-:W-:Y:S01]  /*1fa0*/  CS2R R14, SRZ ;  /* 0x00000000000e7805 */ /* 0x000fe2000001ff00 */
[----:B------:R-:W-:Y:S01]  /*1fb0*/  QGMMA.64x256x32.F32.E5M2.E5M2 R24, gdesc[UR8], RZ, !UPT ;  /* 0x03e00000081879f3 */ /* 0x000fe2000c7038ff */
[----:B------:R-:W-:Y:S01]  /*1fc0*/  UIADD3 UR8, UR6, 0x2, URZ ;  /* 0x0000000206087890 */ /* 0x000fe2000fffe03f */
[----:B------:R2:W-:Y:S01]  /*1fd0*/  STL [R1+0x58], RZ ;  /* 0x000058ff01007387 */ /* 0x0005e20000100800 */
[----:B------:R-:W-:Y:S01]  /*1fe0*/  UIADD3 UR10, UR7, 0x2, URZ ;  /* 0x00000002070a7890 */ /* 0x000fe2000fffe03f */
[----:B------:R-:W-:Y:S01]  /*1ff0*/  CS2R R16, SRZ ;  /* 0x0000000000107805 */ /* 0x000fe2000001ff00 */
[----:B------:R-:W-:Y:S01]  /*2000*/  UMOV UR9, 0x40000040 ;  /* 0x4000004000097882 */ /* 0x000fe20000000000 */
[----:B------:R-:W-:Y:S01]  /*2010*/  UMOV UR11, 0x40000040 ;  /* 0x40000040000b7882 */ /* 0x000fe20000000000 */
        /* <DEDUP_REMOVED lines=54> */
[----:B------:R-:W-:Y:S01]  /*2380*/  CS2R R226, SRZ ;  /* 0x0000000000e27805 */ /* 0x000fe2000001ff00 */
[----:B------:R-:W-:Y:S01]  /*2390*/  IMAD.MOV.U32 R228, RZ, RZ, RZ ;  /* 0x000000ffffe47224 */ /* 0x000fe200078e00ff */
[----:B------:R2:W-:Y:S04]  /*23a0*/  STL [R1+0x1c], RZ ;  /* 0x00001cff01007387 */ /* 0x0005e80000100800 */
[----:B------:R2:W-:Y:S04]  /*23b0*/  STL [R1+0x18], RZ ;  /* 0x000018ff01007387 */ /* 0x0005e80000100800 */
[----:B------:R2:W-:Y:S04]  /*23c0*/  STL [R1+0x14], RZ ;  /* 0x000014ff01007387 */ /* 0x0005e80000100800 */
[----:B------:R2:W-:Y:S04]  /*23d0*/  STL [R1+0x10], RZ ;  /* 0x000010ff01007387 */ /* 0x0005e80000100800 */
[----:B------:R2:W-:Y:S04]  /*23e0*/  STL [R1+0xc], RZ ;  /* 0x00000cff01007387 */ /* 0x0005e80000100800 */
[----:B------:R2:W-:Y:S04]  /*23f0*/  STL [R1+0x8], RZ ;  /* 0x000008ff01007387 */ /* 0x0005e80000100800 */
[----:B------:R2:W-:Y:S04]  /*2400*/  STL [R1+0x4], RZ ;  /* 0x000004ff01007387 */ /* 0x0005e80000100800 */
[----:B------:R2:W-:Y:S01]  /*2410*/  STL [R1], RZ ;  /* 0x000000ff01007387 */ /* 0x0005e20000100800 */
[----:B------:R-:W-:Y:S01]  /*2420*/  QGMMA.64x256x32.F32.E5M2.E5M2 R24, gdesc[UR8], R24 ;  /* 0x03e00000081879f3 */ /* 0x000fe20008703818 */
[----:B------:R-:W-:-:S02]  /*2430*/  UIADD3 UR8, UR6, 0x4, URZ ;  /* 0x0000000406087890 */ /* 0x000fc4000fffe03f */
[----:B------:R-:W-:Y:S01]  /*2440*/  UIADD3 UR10, UR7, 0x4, URZ ;  /* 0x00000004070a7890 */ /* 0x000fe2000fffe03f */
[----:B------:R-:W-:Y:S01]  /*2450*/  UMOV UR9, 0x40000040 ;  /* 0x4000004000097882 */ /* 0x000fe20000000000 */
[----:B------:R-:W-:-:S15]  /*2460*/  UMOV UR11, 0x40000040 ;  /* 0x40000040000b7882 */ /* 0x000fde0000000000 */
[----:B------:R-:W-:-:S08]  /*2470*/  NOP ;  /* 0x0000000000007918 */ /* 0x000fd00000000000 */
[----:B------:R-:W-:Y:S01]  /*2480*/  QGMMA.64x256x32.F32.E5M2.E5M2 R24, gdesc[UR8], R24 ;  /* 0x03e00000081879f3 */ /* 0x000fe20008703818 */
[----:B------:R-:W-:Y:S02]  /*2490*/  UIADD3 UR10, UR7, 0x6, URZ ;  /* 0x00000006070a7890 */ /* 0x000fe4000fffe03f */
[----:B------:R-:W-:Y:S01]  /*24a0*/  UIADD3 UR8, UR6, 0x6, URZ ;  /* 0x0000000606087890 */ /* 0x000fe2000fffe03f */
[----:B------:R-:W-:Y:S01]  /*24b0*/  ULDC UR7, c[0x0][0x50c] ;  /* 0x0001430000077ab9 */ /* 0x000fe20000000800 */
[----:B------:R-:W-:Y:S01]  /*24c0*/  UMOV UR9, 0x40000040 ;  /* 0x4000004000097882 */ /* 0x000fe20000000000 */
[----:B------:R-:W-:Y:S01]  /*24d0*/  UISETP.NE.AND UP0, UPT, UR7, 0x4, UPT ;  /* 0x000000040700788c */ /* 0x000fe2000bf05270 */
[----:B------:R-:W-:Y:S01]  /*24e0*/  UMOV UR11, 0x40000040 ;  /* 0x40000040000b7882 */ /* 0x000fe20000000000 */
[----:B------:R-:W-:Y:S02]  /*24f0*/  UMOV UR6, 0x4 ;  /* 0x0000000400067882 */ /* 0x000fe40000000000 */
[----:B------:R-:W-:-:S06]  /*2500*/  USEL UR7, URZ, 0x1, UP0 ;  /* 0x000000013f077887 */ /* 0x000fcc0008000000 */
[----:B------:R-:W-:-:S12]  /*2510*/  ISETP.NE.AND P0, PT, RZ, UR7, PT ;  /* 0x00000007ff007c0c */ /* 0x000fd8000bf05270 */
[----:B------:R-:W-:Y:S01]  /*2520*/  QGMMA.64x256x32.F32.E5M2.E5M2 R24, gdesc[UR8], R24, gsb0 ;  /* 0x03e00000081879f3 */ /* 0x000fe20008003818 */
[----:B--2---:R-:W-:Y:S05]  /*2530*/  @!P0 BRA `(.L_x_22) ;  /* 0x0000000800808947 */ /* 0x004fea0003800000 */
[----:B------:R-:W-:Y:S02]  /*2540*/  WARPGROUP.DEPBAR.LE gsb0, 0x0 ;  /* 0x00008000000079c5 */ /* 0x000fe40000010000 */
[----:B------:R-:W-:-:S01]  /*2550*/  FADD R227, RZ, R25 ;  /* 0x00000019ffe37221 */ /* 0x000fc20000000000 */
[----:B------:R-:W-:Y:S01]  /*2560*/  FADD R228, RZ, R24 ;  /* 0x00000018ffe47221 */ /* 0x000fe20000000000 */
[----:B------:R-:W-:-:S01]  /*2570*/  FADD R226, RZ, R26 ;  /* 0x0000001affe27221 */ /* 0x000fc20000000000 */
[----:B------:R-:W-:Y:S01]  /*2580*/  FADD R225, RZ, R27 ;  /* 0x0000001bffe17221 */ /* 0x000fe20000000000 */
[----:B------:R-:W-:-:S01]  /*2590*/  FADD R224, RZ, R28 ;  /* 0x0000001cffe07221 */ /* 0x000fc20000000000 */
[----:B------:R0:W-:Y:S01]  /*25a0*/  STL [R1+0x88], R227 ;  /* 0x000088e301007387 */ /* 0x0001e20000100800 */
[----:B------:R-:W-:-:S01]  /*25b0*/  FADD R223, RZ, R29 ;  /* 0x0000001dffdf7221 */ /* 0x000fc20000000000 */
[----:B------:R-:W-:Y:S01]  /*25c0*/  FADD R222, RZ, R30 ;  /* 0x0000001effde7221 */ /* 0x000fe20000000000 */
[----:B------:R-:W-:-:S01]  /*25d0*/  FADD R221, RZ, R31 ;  /* 0x0000001fffdd7221 */ /* 0x000fc20000000000 */
[----:B------:R-:W-:Y:S01]  /*25e0*/  FADD R220, RZ, R32 ;  /* 0x00000020ffdc7221 */ /* 0x000fe20000000000 */
[----:B------:R-:W-:-:S01]  /*25f0*/  FADD R219, RZ, R33 ;  /* 0x00000021ffdb7221 */ /* 0x000fc20000000000 */
[----:B------:R-:W-:Y:S01]  /*2600*/  FADD R218, RZ, R34 ;  /* 0x00000022ffda7221 */ /* 0x000fe20000000000 */
[----:B------:R-:W-:-:S01]  /*2610*/  FADD R217, RZ, R35 ;  /* 0x00000023ffd97221 */ /* 0x000fc20000000000 */
[----:B------:R-:W-:Y:S01]  /*2620*/  FADD R216, RZ, R36 ;  /* 0x00000024ffd87221 */ /* 0x000fe20000000000 */
[----:B------:R-:W-:-:S01]  /*2630*/  FADD R215, RZ, R37 ;  /* 0x00000025ffd77221 */ /* 0x000fc20000000000 */
[----:B0-----:R-:W-:Y:S01]  /*2640*/  FADD R227, RZ, R124 ;  /* 0x0000007cffe37221 */ /* 0x001fe20000000000 */
[----:B------:R-:W-:-:S01]  /*2650*/  FADD R214, RZ, R38 ;  /* 0x00000026ffd67221 */ /* 0x000fc20000000000 */
[----:B------:R-:W-:Y:S01]  /*2660*/  FADD R213, RZ, R39 ;  /* 0x00000027ffd57221 */ /* 0x000fe20000000000 */
[----:B------:R-:W-:-:S01]  /*2670*/  FADD R212, RZ, R40 ;  /* 0x00000028ffd47221 */ /* 0x000fc20000000000 */
[----:B------:R-:W-:Y:S01]  /*2680*/  FADD R211, RZ, R41 ;  /* 0x00000029ffd37221 */ /* 0x000fe20000000000 */
[----:B------:R0:W-:Y:S01]  /*2690*/  STL [R1], R227 ;  /* 0x000000e301007387 */ /* 0x0001e20000100800 */
        /* <DEDUP_REMOVED lines=94> */
[----:B0-----:R-:W-:-:S05]  /*2c80*/  FADD R227, RZ, R131 ;  /* 0x00000083ffe37221 */ /* 0x001fca0000000000 */
[----:B------:R0:W-:Y:S02]  /*2c90*/  STL [R1+0x1c], R227 ;  /* 0x00001ce301007387 */ /* 0x0001e40000100800 */
        /* <DEDUP_REMOVED lines=39> */
[----:B------:R0:W-:Y:S04]  /*2f10*/  STL [R1+0x6c], R227 ;  /* 0x00006ce301007387 */ /* 0x0001e80000100800 */
[----:B0-----:R0:W5:Y:S01]  /*2f20*/  LDL.LU R227, [R1+0x88] ;  /* 0x0000880001e37983 */ /* 0x0011620000300800 */
[----:B------:R-:W-:-:S05]  /*2f30*/  UMOV UR6, URZ ;  /* 0x0000003f00067c82 */ /* 0x000fca0008000000 */
.L_x_22:
[----:B------:R-:W-:Y:S01]  /*2f40*/  UIADD3 UR16, UR5, 0x1, URZ ;  /* 0x0000000105107890 */ /* 0x000fe2000fffe03f */
[----:B------:R-:W-:-:S03]  /*2f50*/  UMOV UR8, 0x1 ;  /* 0x0000000100087882 */ /* 0x000fc60000000000 */
[----:B------:R-:W-:-:S04]  /*2f60*/  UISETP.NE.AND UP0, UPT, UR16, 0x4, UPT ;  /* 0x000000041000788c */ /* 0x000fc8000bf05270 */
[----:B------:R-:W-:Y:S02]  /*2f70*/  USEL UR17, URZ, 0x1, UP0 ;  /* 0x000000013f117887 */ /* 0x000fe40008000000 */
[----:B------:R-:W-:Y:S02]  /*2f80*/  USEL UR16, UR16, URZ, UP0 ;  /* 0x0000003f10107287 */ /* 0x000fe40008000000 */
[----:B------:R-:W-:-:S12]  /*2f90*/  ULOP3.LUT UR17, UR4, UR17, URZ, 0x3c, !UPT ;  /* 0x0000001104117292 */ /* 0x000fd8000f8e3c3f */
.L_x_17:
[----:B------:R-:W-:-:S04]  /*2fa0*/  UISETP.LT.AND UP0, UPT, UR12, 0x1, UPT ;  /* 0x000000010c00788c */ /* 0x000fc8000bf01270 */
[----:B------:R-:W-:-:S04]  /*2fb0*/  USEL UR9, UR12, 0x1, UP0 ;  /* 0x000000010c097887 */ /* 0x000fc80008000000 */
[----:B------:R-:W-:-:S04]  /*2fc0*/  UIADD3 UR9, UR12, -UR9, URZ ;  /* 0x800000090c097290 */ /* 0x000fc8000fffe03f */
[----:B------:R-:W-:-:S06]  /*2fd0*/  UISETP.GE.AND UP0, UPT, UR9, 0x1, UPT ;  /* 0x000000010900788c */ /* 0x000fcc000bf06270 */
[----:B------:R-:W-:-:S13]  /*2fe0*/  PLOP3.LUT P0, PT, PT, PT, UP0, 0x80, 0x0 ;  /* 0x000000000000781c */ /* 0x000fda0003f0f008 */
[----:B------:R-:W-:Y:S05]  /*2ff0*/  @!P0 BRA `(.L_x_23) ;  /* 0x0000001000dc8947 */ /* 0x000fea0003800000 */
[----:B------:R-:W-:Y:S01]  /*3000*/  UMOV UR24, UR9 ;  /* 0x0000000900187c82 */ /* 0x000fe20008000000 */
[----:B------:R-:W-:Y:S01]  /*3010*/  UMOV UR25, UR5 ;  /* 0x0000000500197c82 */ /* 0x000fe20008000000 */
[----:B------:R-:W-:-:S05]  /*3020*/  ULDC UR27, c[0x0][0x50c] ;  /* 0x00014300001b7ab9 */ /* 0x000fca0000000800 */
.L_x_31:
[----:B------:R-:W-:-:S06]  /*3030*/  UISETP.NE.AND UP0, UPT, UR23, 0x3, UPT ;  /* 0x000000031700788c */ /* 0x000fcc000bf05270 */
[----:B------:R-:W-:-:S13]  /*3040*/  PLOP3.LUT P1, PT, PT, PT, UP0, 0x80, 0x0 ;  /* 0x000000000000781c */ /* 0x000fda0003f2f008 */
[----:B-----5:R-:W-:Y:S05]  /*3050*/  @!P1 BRA `(.L_x_24) ;  /* 0x0000000000049947 */ /* 0x020fea0003800000 */
[----:B------:R-:W-:Y:S01]  /*3060*/  BPT.TRAP 0x1 ;  /* 0x000000040000795c */ /* 0x000fe20000300000 */
.L_x_24:
[----:B------:R-:W1:Y:S01]  /*3070*/  S2UR UR9, SR_CgaCtaId ;  /* 0x00000000000979c3 */ /* 0x000e620000008800 */
[----:B------:R-:W-:Y:S01]  /*3080*/  UMOV UR14, 0x400 ;  /* 0x00000400000e7882 */ /* 0x000fe20000000000 */
[----:B------:R-:W-:-:S05]  /*3090*/  IMAD.U32 R229, RZ, RZ, UR17 ;  /* 0x00000011ffe57e24 */ /* 0x000fca000f8e00ff */
[----:B------:R-:W-:Y:S01]  /*30a0*/  SHF.L.U32 R229, R229, 0x1f, RZ ;  /* 0x0000001fe5e57819 */ /* 0x000fe200000006ff */
[----:B-1----:R-:W-:-:S04]  /*30b0*/  ULEA UR14, UR9, UR14, 0x18 ;  /* 0x0000000e090e7291 */ /* 0x002fc8000f8ec03f */
[----:B------:R-:W-:-:S09]  /*30c0*/  ULEA UR9, UR16, UR14, 0x3 ;  /* 0x0000000e10097291 */ /* 0x000fd2000f8e183f */
[----:B------:R1:W2:Y:S01]  /*30d0*/  SYNCS.PHASECHK.TRANS64.TRYWAIT P0, [UR9], R229 ;  /* 0x000000e5ff0075a7 */ /* 0x0002a20008000149 */
[----:B------:R-:W-:Y:S05]  /*30e0*/  @!P1 BRA `(.L_x_25) ;  /* 0x0000000000049947 */ /* 0x000fea0003800000 */
[----:B------:R-:W-:Y:S01]  /*30f0*/  BPT.TRAP 0x1 ;  /* 0x000000040000795c */ /* 0x000fe20000300000 */
.L_x_25:
[----:B--2---:R-:W-:Y:S05]  /*3100*/  @P0 BRA `(.L_x_26) ;  /* 0x0000000000080947 */ /* 0x004fea0003800000 */
[----:B------:R-:W2:Y:S02]  /*3110*/  SYNCS.PHASECHK.TRANS64.TRYWAIT P0, [UR9], R229 ;  /* 0x000000e5ff0075a7 */ /* 0x000ea40008000149 */
[----:B--2---:R-:W-:Y:S05]  /*3120*/  @!P0 BRA `(.L_x_27) ;  /* 0x000000d000c48947 */ /* 0x004fea0003800000 */
.L_x_26:
[----:B------:R-:W-:Y:S01]  /*3130*/  UIADD3 UR9, UR14, 0x10100, URZ ;  /* 0x000101000e097890 */ /* 0x000fe2000fffe03f */
[----:B------:R-:W-:Y:S01]  /*3140*/  WARPGROUP.ARRIVE ;  /* 0x00000000000079c5 */ /* 0x000fe20000000000 */
[----:B------:R-:W-:Y:S02]  /*3150*/  UISETP.NE.AND UP0, UPT, UR7, URZ, UPT ;  /* 0x0000003f0700728c */ /* 0x000fe4000bf05270 */
[----:B------:R-:W-:Y:S02]  /*3160*/  USHF.R.U32.HI UR9, URZ, 0x4, UR9 ;  /* 0x000000043f097899 */ /* 0x000fe40008011609 */
[----:B------:R-:W-:Y:S02]  /*3170*/  USEL UR8, UR8, URZ, !UP0 ;  /* 0x0000003f08087287 */ /* 0x000fe4000c000000 */
[----:B------:R-:W-:Y:S02]  /*3180*/  ULOP3.LUT UR9, UR9, 0x3fff, URZ, 0xc0, !UPT ;  /* 0x00003fff09097892 */ /* 0x000fe4000f8ec03f */
[----:B------:R-:W-:-:S02]  /*3190*/  ULOP3.LUT UR7, UR15, 0x10000, URZ, 0xfc, !UPT ;  /* 0x000100000f077892 */ /* 0x000fc4000f8efc3f */
[----:B------:R-:W-:Y:S02]  /*31a0*/  ULOP3.LUT UR9, UR9, 0x10000, URZ, 0xfc, !UPT ;  /* 0x0001000009097892 */ /* 0x000fe4000f8efc3f */
[----:B------:R-:W-:Y:S02]  /*31b0*/  UISETP.NE.U32.AND UP0, UPT, UR8, URZ, UPT ;  /* 0x0000003f0800728c */ /* 0x000fe4000bf05070 */
[----:B------:R-:W-:Y:S02]  /*31c0*/  ULEA UR7, UR16, UR7, 0xa ;  /* 0x0000000710077291 */ /* 0x000fe4000f8e503f */
[----:B------:R-:W-:Y:S01]  /*31d0*/  ULEA UR26, UR16, UR9, 0xb ;  /* 0x00000009101a7291 */ /* 0x000fe2000f8e583f */
[----:B------:R-:W-:Y:S02]  /*31e0*/  UMOV UR11, 0x40000040 ;  /* 0x40000040000b7882 */ /* 0x000fe40000000000 */
[----:B------:R-:W-:Y:S01]  /*31f0*/  UMOV UR9, 0x40000040 ;  /* 0x4000004000097882 */ /* 0x000fe20000000000 */
[----:B------:R-:W-:Y:S01]  /*3200*/  UIADD3 UR6, UR6, 0x4, URZ ;  /* 0x0000000406067890 */ /* 0x000fe2000fffe03f */
[----:B------:R-:W-:-:S02]  /*3210*/  UMOV UR8, UR7 ;  /* 0x0000000700087c82 */ /* 0x000fc40008000000 */
[----:B------:R-:W-:Y:S02]  /*3220*/  UMOV UR10, UR26 ;  /* 0x0000001a000a7c82 */ /* 0x000fe40008000000 */
[----:B------:R-:W-:Y:S01]  /*3230*/  QGMMA.64x256x32.F32.E5M2.E5M2 R24, gdesc[UR8], R24, UP0 ;  /* 0x03e00000081879f3 */ /* 0x000fe2000bf03818 */
[----:B------:R-:W-:Y:S02]  /*3240*/  UIADD3 UR8, UR7, 0x2, URZ ;  /* 0x0000000207087890 */ /* 0x000fe4000fffe03f */
[----:B------:R-:W-:Y:S01]  /*3250*/  UIADD3 UR10, UR26, 0x2, URZ ;  /* 0x000000021a0a7890 */ /* 0x000fe2000fffe03f */
[----:B------:R-:W-:Y:S01]  /*3260*/  UMOV UR9, 0x40000040 ;  /* 0x4000004000097882 */ /* 0x000fe20000000000 */
[----:B------:R-:W-:Y:S01]  /*3270*/  UMOV UR11, 0x40000040 ;  /* 0x40000040000b7882 */ /* 0x000fe20000000000 */
[----:B------:R-:W-:-:S15]  /*3280*/  UISETP.NE.AND UP0, UPT, UR6, UR27, UPT ;  /* 0x0000001b0600728c */ /* 0x000fde000bf05270 */
[----:B------:R-:W-:-:S07]  /*3290*/  NOP ;  /* 0x0000000000007918 */ /* 0x000fce0000000000 */
[----:B------:R-:W-:Y:S01]  /*32a0*/  QGMMA.64x256x32.F32.E5M2.E5M2 R24, gdesc[UR8], R24 ;  /* 0x03e00000081879f3 */ /* 0x000fe20008703818 */
[----:B------:R-:W-:Y:S02]  /*32b0*/  UIADD3 UR8, UR7, 0x4, URZ ;  /* 0x0000000407087890 */ /* 0x000fe4000fffe03f */
[----:B------:R-:W-:Y:S01]  /*32c0*/  UIADD3 UR10, UR26, 0x4, URZ ;  /* 0x000000041a0a7890 */ /* 0x000fe2000fffe03f */
[----:B------:R-:W-:Y:S01]  /*32d0*/  UMOV UR9, 0x40000040 ;  /* 0x4000004000097882 */ /* 0x000fe20000000000 */
[----:B------:R-:W-:-:S15]  /*32e0*/  UMOV UR11, 0x40000040 ;  /* 0x40000040000b7882 */ /* 0x000fde0000000000 */
[----:B------:R-:W-:-:S08]  /*32f0*/  NOP ;  /* 0x0000000000007918 */ /* 0x000fd00000000000 */
[----:B------:R-:W-:Y:S01]  /*3300*/  QGMMA.64x256x32.F32.E5M2.E5M2 R24, gdesc[UR8], R24 ;  /* 0x03e00000081879f3 */ /* 0x000fe20008703818 */
[----:B------:R-:W-:Y:S02]  /*3310*/  UIADD3 UR8, UR7, 0x6, URZ ;  /* 0x0000000607087890 */ /* 0x000fe4000fffe03f */
[----:B------:R-:W-:Y:S01]  /*3320*/  UIADD3 UR10, UR26, 0x6, URZ ;  /* 0x000000061a0a7890 */ /* 0x000fe2000fffe03f */
[----:B------:R-:W-:Y:S01]  /*3330*/  UMOV UR9, 0x40000040 ;  /* 0x4000004000097882 */ /* 0x000fe20000000000 */
[----:B------:R-:W-:Y:S01]  /*3340*/  UMOV UR11, 0x40000040 ;  /* 0x40000040000b7882 */ /* 0x000fe20000000000 */
[----:B------:R-:W-:-:S06]  /*3350*/  USEL UR7, URZ, 0x1, UP0 ;  /* 0x000000013f077887 */ /* 0x000fcc0008000000 */
[----:B------:R-:W-:-:S15]  /*3360*/  ISETP.NE.AND P0, PT, RZ, UR7, PT ;  /* 0x00000007ff007c0c */ /* 0x000fde000bf05270 */
[----:B------:R-:W-:-:S01]  /*3370*/  NOP ;  /* 0x0000000000007918 */ /* 0x000fc20000000000 */
[----:B------:R-:W-:Y:S03]  /*3380*/  QGMMA.64x256x32.F32.E5M2.E5M2 R24, gdesc[UR8], R24, gsb0 ;  /* 0x03e00000081879f3 */ /* 0x000fe60008003818 */
[----:B------:R-:W-:Y:S02]  /*3390*/  WARPGROUP.DEPBAR.LE gsb0, 0x1 ;  /* 0x00008000000079c5 */ /* 0x000fe40000010100 */
[----:B------:R-:W-:Y:S05]  /*33a0*/  @!P0 BRA `(.L_x_28) ;  /* 0x0000000c00708947 */ /* 0x000fea0003800000 */
[----:B------:R-:W-:Y:S02]  /*33b0*/  WARPGROUP.DEPBAR.LE gsb0, 0x0 ;  /* 0x00008000000079c5 */ /* 0x000fe40000010000 */
[----:B-----5:R-:W-:-:S01]  /*33c0*/  FADD R227, R25, R227 ;  /* 0x000000e319e37221 */ /* 0x020fc20000000000 */
[----:B------:R-:W-:Y:S01]  /*33d0*/  FADD R226, R26, R226 ;  /* 0x000000e21ae27221 */ /* 0x000fe20000000000 */
[----:B------:R-:W-:-:S01]  /*33e0*/  FADD R225, R27, R225 ;  /* 0x000000e11be17221 */ /* 0x000fc20000000000 */
[----:B------:R-:W-:Y:S01]  /*33f0*/  FADD R224, R28, R224 ;  /* 0x000000e01ce07221 */ /* 0x000fe20000000000 */
[----:B------:R-:W-:-:S01]  /*3400*/  FADD R223, R29, R223 ;  /* 0x000000df1ddf7221 */ /* 0x000fc20000000000 */
[----:B------:R2:W-:Y:S01]  /*3410*/  STL [R1+0x88], R227 ;  /* 0x000088e301007387 */ /* 0x0005e20000100800 */
[----:B------:R-:W-:-:S01]  /*3420*/  FADD R222, R30, R222 ;  /* 0x000000de1ede7221 */ /* 0x000fc20000000000 */
[----:B------:R-:W-:Y:S01]  /*3430*/  FADD R221, R31, R221 ;  /* 0x000000dd1fdd7221 */ /* 0x000fe20000000000 */
[----:B------:R-:W-:-:S01]  /*3440*/  FADD R220, R32, R220 ;  /* 0x000000dc20dc7221 */ /* 0x000fc20000000000 */
[----:B------:R-:W-:Y:S01]  /*3450*/  FADD R219, R33, R219 ;  /* 0x000000db21db7221 */ /* 0x000fe20000000000 */
[----:B------:R-:W-:-:S01]  /*3460*/  FADD R218, R34, R218 ;  /* 0x000000da22da7221 */ /* 0x000fc20000000000 */
[----:B------:R-:W-:Y:S01]  /*3470*/  FADD R217, R35, R217 ;  /* 0x000000d923d97221 */ /* 0x000fe20000000000 */
[----:B------:R-:W-:-:S01]  /*3480*/  FADD R216, R36, R216 ;  /* 0x000000d824d87221 */ /* 0x000fc20000000000 */
[----:B------:R-:W-:Y:S01]  /*3490*/  FADD R215, R37, R215 ;  /* 0x000000d725d77221 */ /* 0x000fe20000000000 */
[----:B------:R-:W-:-:S01]  /*34a0*/  FADD R214, R38, R214 ;  /* 0x000000d626d67221 */ /* 0x000fc20000000000 */
[----:B--2---:R-:W2:Y:S01]  /*34b0*/  LDL.LU R227, [R1+0x28] ;  /* 0x0000280001e37983 */ /* 0x004ea20000300800 */
[----:B------:R-:W-:-:S01]  /*34c0*/  FADD R213, R39, R213 ;  /* 0x000000d527d57221 */ /* 0x000fc20000000000 */
[----:B------:R-:W-:Y:S01]  /*34d0*/  FADD R212, R40, R212 ;  /* 0x000000d428d47221 */ /* 0x000fe20000000000 */
[----:B------:R-:W-:-:S01]  /*34e0*/  FADD R211, R41, R211 ;  /* 0x000000d329d37221 */ /* 0x000fc20000000000 */
[----:B------:R3:W-:Y:S01]  /*34f0*/  STL [R1+0x8c], R226 ;  /* 0x00008ce201007387 */ /* 0x0007e20000100800 */
[----:B------:R-:W-:-:S03]  /*3500*/  FADD R228, R24, R228 ;  /* 0x000000e418e47221 */ /* 0x000fc60000000000 */
[----:B---3--:R-:W3:Y:S04]  /*3510*/  LDL.LU R226, [R1+0x24] ;  /* 0x0000240001e27983 */ /* 0x008ee80000300800 */
[----:B------:R4:W-:Y:S04]  /*3520*/  STL [R1+0x90], R225 ;  /* 0x000090e101007387 */ /* 0x0009e80000100800 */
[----:B----4-:R-:W4:Y:S04]  /*3530*/  LDL.LU R225, [R1+0x20] ;  /* 0x0000200001e17983 */ /* 0x010f280000300800 */
[----:B------:R0:W-:Y:S04]  /*3540*/  STL [R1+0x94], R224 ;  /* 0x000094e001007387 */ /* 0x0001e80000100800 */
[----:B0-----:R-:W4:Y:S04]  /*3550*/  LDL.LU R224, [R1+0x1c] ;  /* 0x00001c0001e07983 */ /* 0x001f280000300800 */
        /* <DEDUP_REMOVED lines=13> */
[----:B0-----:R-:W4:Y:S04]  /*3630*/  LDL.LU R217, [R1] ;  /* 0x0000000001d97983 */ /* 0x001f280000300800 */
[----:B------:R-:W-:Y:S04]  /*3640*/  STL [R1+0xb4], R216 ;  /* 0x0000b4d801007387 */ /* 0x000fe80000100800 */
[----:B------:R-:W-:Y:S04]  /*3650*/  STL [R1+0xb8], R215 ;  /* 0x0000b8d701007387 */ /* 0x000fe80000100800 */
[----:B------:R-:W-:Y:S04]  /*3660*/  STL [R1+0xbc], R214 ;  /* 0x0000bcd601007387 */ /* 0x000fe80000100800 */
[----:B------:R-:W-:Y:S04]  /*3670*/  STL [R1+0xc0], R213 ;  /* 0x0000c0d501007387 */ /* 0x000fe80000100800 */
[----:B------:R-:W-:Y:S04]  /*3680*/  STL [R1+0xc4], R212 ;  /* 0x0000c4d401007387 */ /* 0x000fe80000100800 */
[----:B------:R0:W-:Y:S01]  /*3690*/  STL [R1+0xc8], R211 ;  /* 0x0000c8d301007387 */ /* 0x0001e20000100800 */
[----:B--2---:R-:W-:-:S01]  /*36a0*/  FADD R227, R134, R227 ;  /* 0x000000e386e37221 */ /* 0x004fc20000000000 */
[----:B---3--:R-:W-:Y:S01]  /*36b0*/  FADD R226, R133, R226 ;  /* 0x000000e285e27221 */ /* 0x008fe20000000000 */
[----:B----4-:R-:W-:-:S01]  /*36c0*/  FADD R225, R132, R225 ;  /* 0x000000e184e17221 */ /* 0x010fc20000000000 */
[----:B------:R-:W-:Y:S01]  /*36d0*/  FADD R224, R131, R224 ;  /* 0x000000e083e07221 */ /* 0x000fe20000000000 */
[----:B------:R-:W-:-:S01]  /*36e0*/  FADD R223, R130, R223 ;  /* 0x000000df82df7221 */ /* 0x000fc20000000000 */
[----:B------:R-:W-:Y:S01]  /*36f0*/  FADD R222, R129, R222 ;  /* 0x000000de81de7221 */ /* 0x000fe20000000000 */
[----:B------:R-:W-:-:S01]  /*3700*/  FADD R221, R128, R221 ;  /* 0x000000dd80dd7221 */ /* 0x000fc20000000000 */
[----:B------:R-:W-:Y:S01]  /*3710*/  FADD R220, R127, R220 ;  /* 0x000000dc7fdc7221 */ /* 0x000fe20000000000 */
[----:B------:R-:W-:-:S01]  /*3720*/  FADD R219, R126, R219 ;  /* 0x000000db7edb7221 */ /* 0x000fc20000000000 */
[----:B------:R-:W-:Y:S01]  /*3730*/  FADD R218, R125, R218 ;  /* 0x000000da7dda7221 */ /* 0x000fe20000000000 */
[----:B------:R-:W-:-:S05]  /*3740*/  FADD R217, R124, R217 ;  /* 0x000000d97cd97221 */ /* 0x000fca0000000000 */
[----:B------:R2:W-:Y:S04]  /*3750*/  STL [R1], R217 ;  /* 0x000000d901007387 */ /* 0x0005e80000100800 */
[----:B------:R3:W-:Y:S04]  /*3760*/  STL [R1+0x4], R218 ;  /* 0x000004da01007387 */ /* 0x0007e80000100800 */
[----:B------:R4:W-:Y:S04]  /*3770*/  STL [R1+0x8], R219 ;  /* 0x000008db01007387 */ /* 0x0009e80000100800 */
[----:B------:R1:W-:Y:S04]  /*3780*/  STL [R1+0xc], R220 ;  /* 0x00000cdc01007387 */ /* 0x0003e80000100800 */
[----:B------:R1:W-:Y:S04]  /*3790*/  STL [R1+0x10], R221 ;  /* 0x000010dd01007387 */ /* 0x0003e80000100800 */
[----:B------:R1:W-:Y:S04]  /*37a0*/  STL [R1+0x14], R222 ;  /* 0x000014de01007387 */ /* 0x0003e80000100800 */
[----:B------:R1:W-:Y:S04]  /*37b0*/  STL [R1+0x18], R223 ;  /* 0x000018df01007387 */ /* 0x0003e80000100800 */
[----:B------:R1:W-:Y:S04]  /*37c0*/  STL [R1+0x1c], R224 ;  /* 0x00001ce001007387 */ /* 0x0003e80000100800 */
[----:B0-----:R-:W4:Y:S04]  /*37d0*/  LDL.LU R211, [R1+0x2c] ;  /* 0x00002c0001d37983 */ /* 0x001f280000300800 */
[----:B------:R0:W-:Y:S04]  /*37e0*/  STL [R1+0x20], R225 ;  /* 0x000020e101007387 */ /* 0x0001e80000100800 */
[----:B------:R-:W4:Y:S04]  /*37f0*/  LDL.LU R212, [R1+0x30] ;  /* 0x0000300001d47983 */ /* 0x000f280000300800 */
[----:B------:R0:W-:Y:S04]  /*3800*/  STL [R1+0x24], R226 ;  /* 0x000024e201007387 */ /* 0x0001e80000100800 */
[----:B------:R-:W4:Y:S04]  /*3810*/  LDL.LU R213, [R1+0x34] ;  /* 0x0000340001d57983 */ /* 0x000f280000300800 */
[----:B------:R0:W-:Y:S04]  /*3820*/  STL [R1+0x28], R227 ;  /* 0x000028e301007387 */ /* 0x0001e80000100800 */
[----:B------:R-:W4:Y:S04]  /*3830*/  LDL.LU R214, [R1+0x38] ;  /* 0x0000380001d67983 */ /* 0x000f280000300800 */
[----:B------:R-:W4:Y:S04]  /*3840*/  LDL.LU R215, [R1+0x3c] ;  /* 0x00003c0001d77983 */ /* 0x000f280000300800 */
[----:B------:R-:W4:Y:S04]  /*3850*/  LDL.LU R216, [R1+0x40] ;  /* 0x0000400001d87983 */ /* 0x000f280000300800 */
[----:B--2---:R-:W2:Y:S04]  /*3860*/  LDL.LU R217, [R1+0x44] ;  /* 0x0000440001d97983 */ /* 0x004ea80000300800 */
[----:B---3--:R-:W3:Y:S04]  /*3870*/  LDL.LU R218, [R1+0x48] ;  /* 0x0000480001da7983 */ /* 0x008ee80000300800 */
[----:B----4-:R-:W4:Y:S04]  /*3880*/  LDL.LU R219, [R1+0x4c] ;  /* 0x00004c0001db7983 */ /* 0x010f280000300800 */
[----:B-1----:R-:W4:Y:S04]  /*3890*/  LDL.LU R220, [R1+0x50] ;  /* 0x0000500001dc7983 */ /* 0x002f280000300800 */
[----:B------:R-:W4:Y:S04]  /*38a0*/  LDL.LU R221, [R1+0x54] ;  /* 0x0000540001dd7983 */ /* 0x000f280000300800 */
[----:B------:R-:W4:Y:S04]  /*38b0*/  LDL.LU R222, [R1+0x58] ;  /* 0x0000580001de7983 */ /* 0x000f280000300800 */
[----:B------:R-:W4:Y:S04]  /*38c0*/  LDL.LU R223, [R1+0x5c] ;  /* 0x00005c0001df7983 */ /* 0x000f280000300800 */
[----:B------:R-:W4:Y:S04]  /*38d0*/  LDL.LU R224, [R1+0x60] ;  /* 0x0000600001e07983 */ /* 0x000f280000300800 */
[----:B0-----:R-:W4:Y:S04]  /*38e0*/  LDL.LU R225, [R1+0x64] ;  /* 0x0000640001e17983 */ /* 0x001f280000300800 */
[----:B------:R-:W4:Y:S04]  /*38f0*/  LDL.LU R226, [R1+0x68] ;  /* 0x0000680001e27983 */ /* 0x000f280000300800 */
[----:B------:R-:W4:Y:S01]  /*3900*/  LDL.LU R227, [R1+0x6c] ;  /* 0x00006c0001e37983 */ /* 0x000f220000300800 */
[----:B------:R-:W-:-:S05]  /*3910*/  FADD R211, R135, R211 ;  /* 0x000000d387d37221 */ /* 0x000fca0000000000 */
[----:B------:R0:W-:Y:S01]  /*3920*/  STL [R1+0x2c], R211 ;  /* 0x00002cd301007387 */ /* 0x0001e20000100800 */
[----:B------:R-:W-:-:S03]  /*3930*/  FADD R212, R136, R212 ;  /* 0x000000d488d47221 */ /* 0x000fc60000000000 */
[----:B0-----:R0:W5:Y:S01]  /*3940*/  LDL.LU R211, [R1+0xc8] ;  /* 0x0000c80001d37983 */ /* 0x0011620000300800 */
[----:B------:R-:W-:-:S03]  /*3950*/  FADD R213, R137, R213 ;  /* 0x000000d589d57221 */ /* 0x000fc60000000000 */
[----:B------:R1:W-:Y:S01]  /*3960*/  STL [R1+0x30], R212 ;  /* 0x000030d401007387 */ /* 0x0003e20000100800 */
[----:B------:R-:W-:-:S01]  /*3970*/  FADD R214, R138, R214 ;  /* 0x000000d68ad67221 */ /* 0x000fc20000000000 */
[----:B------:R-:W-:Y:S02]  /*3980*/  FADD R215, R139, R215 ;  /* 0x000000d78bd77221 */ /* 0x000fe40000000000 */
[----:B-1----:R0:W5:Y:S01]  /*3990*/  LDL.LU R212, [R1+0xc4] ;  /* 0x0000c40001d47983 */ /* 0x0021620000300800 */
[----:B------:R-:W-:-:S03]  /*39a0*/  FADD R216, R140, R216 ;  /* 0x000000d88cd87221 */ /* 0x000fc60000000000 */
[----:B------:R1:W-:Y:S01]  /*39b0*/  STL [R1+0x34], R213 ;  /* 0x000034d501007387 */ /* 0x0003e20000100800 */
[----:B--2---:R-:W-:-:S03]  /*39c0*/  FADD R217, R141, R217 ;  /* 0x000000d98dd97221 */ /* 0x004fc60000000000 */
[----:B-1----:R0:W5:Y:S01]  /*39d0*/  LDL.LU R213, [R1+0xc0] ;  /* 0x0000c00001d57983 */ /* 0x0021620000300800 */
[----:B---3--:R-:W-:-:S03]  /*39e0*/  FADD R218, R142, R218 ;  /* 0x000000da8eda7221 */ /* 0x008fc60000000000 */
[----:B------:R1:W-:Y:S01]  /*39f0*/  STL [R1+0x38], R214 ;  /* 0x000038d601007387 */ /* 0x0003e20000100800 */
[----:B----4-:R-:W-:-:S01]  /*3a00*/  FADD R219, R143, R219 ;  /* 0x000000db8fdb7221 */ /* 0x010fc20000000000 */
[----:B------:R-:W-:Y:S02]  /*3a10*/  FADD R220, R144, R220 ;  /* 0x000000dc90dc7221 */ /* 0x000fe40000000000 */
[----:B-1----:R0:W5:Y:S04]  /*3a20*/  LDL.LU R214, [R1+0xbc] ;  /* 0x0000bc0001d67983 */ /* 0x0021680000300800 */
[----:B------:R1:W-:Y:S01]  /*3a30*/  STL [R1+0x3c], R215 ;  /* 0x00003cd701007387 */ /* 0x0003e20000100800 */
[----:B------:R-:W-:-:S01]  /*3a40*/  FADD R221, R145, R221 ;  /* 0x000000dd91dd7221 */ /* 0x000fc20000000000 */
[----:B------:R-:W-:-:S02]  /*3a50*/  FADD R222, R146, R222 ;  /* 0x000000de92de7221 */ /* 0x000fc40000000000 */
[----:B-1----:R0:W5:Y:S04]  /*3a60*/  LDL.LU R215, [R1+0xb8] ;  /* 0x0000b80001d77983 */ /* 0x0021680000300800 */
[----:B------:R1:W-:Y:S01]  /*3a70*/  STL [R1+0x40], R216 ;  /* 0x000040d801007387 */ /* 0x0003e20000100800 */
[----:B------:R-:W-:-:S03]  /*3a80*/  FADD R223, R147, R223 ;  /* 0x000000df93df7221 */ /* 0x000fc60000000000 */
        /* <DEDUP_REMOVED lines=13> */
[----:B------:R1:W-:Y:S04]  /*3b60*/  STL [R1+0x54], R221 ;  /* 0x000054dd01007387 */ /* 0x0003e80000100800 */
        /* <DEDUP_REMOVED lines=12> */
[----:B-1----:R0:W5:Y:S01]  /*3c30*/  LDL.LU R227, [R1+0x88] ;  /* 0x0000880001e37983 */ /* 0x0021620000300800 */
        /* <DEDUP_REMOVED lines=82> */
[----:B0-----:R-:W-:-:S06]  /*4160*/  UMOV UR6, URZ ;  /* 0x0000003f00067c82 */ /* 0x001fcc0008000000 */
.L_x_28:
[----:B------:R-:W-:Y:S05]  /*4170*/  @!P1 BRA `(.L_x_29) ;  /* 0x0000000000049947 */ /* 0x000fea0003800000 */
[----:B------:R-:W-:Y:S01]  /*4180*/  BPT.TRAP 0x1 ;  /* 0x000000040000795c */ /* 0x000fe20000300000 */
.L_x_29:
[----:B------:R2:W-:Y:S04]  /*4190*/  STL [R1+0x8c], R2 ;  /* 0x00008c0201007387 */ /* 0x0005e80000100800 */
[----:B--2---:R-:W2:Y:S04]  /*41a0*/  LDL R2, [R1+0x70] ;  /* 0x0000700001027983 */ /* 0x004ea80000100800 */
[----:B-----5:R3:W-:Y:S04]  /*41b0*/  STL [R1+0x88], R0 ;  /* 0x0000880001007387 */ /* 0x0207e80000100800 */
[----:B---3--:R-:W3:Y:S01]  /*41c0*/  LDL R0, [R1+0x74] ;  /* 0x0000740001007983 */ /* 0x008ee20000100800 */
[----:B-1----:R-:W-:Y:S01]  /*41d0*/  IMAD.U32 R229, RZ, RZ, UR25 ;  /* 0x00000019ffe57e24 */ /* 0x002fe2000f8e00ff */
[----:B--2---:R-:W-:-:S02]  /*41e0*/  ISETP.NE.AND P0, PT, R2, RZ, PT ;  /* 0x000000ff0200720c */ /* 0x004fc40003f05270 */
[----:B------:R1:W5:Y:S11]  /*41f0*/  LDL.LU R2, [R1+0x8c] ;  /* 0x00008c0001027983 */ /* 0x0003760000300800 */
[----:B------:R-:W-:-:S05]  /*4200*/  @P0 LEA R229, R229, UR14, 0x3 ;  /* 0x0000000ee5e50c11 */ /* 0x000fca000f8e18ff */
[----:B------:R-:W-:-:S05]  /*4210*/  @P0 VIADD R229, R229, 0x20 ;  /* 0x00000020e5e50836 */ /* 0x000fca0000000000 */
[----:B---3--:R-:W-:Y:S02]  /*4220*/  @P0 PRMT R229, R0, 0x654, R229 ;  /* 0x0000065400e50816 */ /* 0x008fe400000000e5 */
[----:B------:R1:W5:Y:S01]  /*4230*/  LDL.LU R0, [R1+0x88] ;  /* 0x0000880001007983 */ /* 0x0003620000300800 */
[----:B------:R-:W-:Y:S01]  /*4240*/  UISETP.GT.U32.AND UP0, UPT, UR13, 0x1, UPT ;  /* 0x000000010d00788c */ /* 0x000fe2000bf04070 */
[----:B------:R1:W-:Y:S05]  /*4250*/  @P0 SYNCS.ARRIVE.TRANS64.RED.A1T0 RZ, [R229+URZ], RZ ;  /* 0x000000ffe5ff09a7 */ /* 0x0003ea000810043f */
[----:B------:R-:W-:-:S13]  /*4260*/  PLOP3.LUT P0, PT, PT, PT, UP0, 0x80, 0x0 ;  /* 0x000000000000781c */ /* 0x000fda0003f0f008 */
[----:B-1----:R-:W-:Y:S05]  /*4270*/  @P0 BRA `(.L_x_30) ;  /* 0x0000000000040947 */ /* 0x002fea0003800000 */
[----:B------:R-:W-:Y:S01]  /*4280*/  BPT.TRAP 0x1 ;  /* 0x000000040000795c */ /* 0x000fe20000300000 */
.L_x_30:
[----:B------:R-:W-:Y:S02]  /*4290*/  UISETP.GT.AND UP2, UPT, UR24, 0x1, UPT ;  /* 0x000000011800788c */ /* 0x000fe4000bf44270 */
[----:B------:R-:W-:Y:S02]  /*42a0*/  UIADD3 UR16, UR16, 0x1, URZ ;  /* 0x0000000110107890 */ /* 0x000fe4000fffe03f */
[----:B------:R-:W-:Y:S02]  /*42b0*/  UIADD3 UR25, UR25, 0x1, URZ ;  /* 0x0000000119197890 */ /* 0x000fe4000fffe03f */
[----:B------:R-:W-:Y:S01]  /*42c0*/  PLOP3.LUT P0, PT, PT, PT, UP2, 0x80, 0x0 ;  /* 0x000000000000781c */ /* 0x000fe20003f0f028 */
[----:B------:R-:W-:Y:S02]  /*42d0*/  UISETP.NE.AND UP0, UPT, UR16, 0x4, UPT ;  /* 0x000000041000788c */ /* 0x000fe4000bf05270 */
[----:B------:R-:W-:Y:S02]  /*42e0*/  UIADD3 UR9, UR24, -0x1, URZ ;  /* 0xffffffff18097890 */ /* 0x000fe4000fffe03f */
[----:B------:R-:W-:-:S02]  /*42f0*/  USEL UR8, URZ, 0x1, UP0 ;  /* 0x000000013f087887 */ /* 0x000fc40008000000 */
[----:B------:R-:W-:Y:S02]  /*4300*/  UISETP.NE.AND UP1, UPT, UR25, 0x4, UPT ;  /* 0x000000041900788c */ /* 0x000fe4000bf25270 */
[----:B------:R-:W-:Y:S02]  /*4310*/  ULOP3.LUT UR17, UR17, UR8, URZ, 0x3c, !UPT ;  /* 0x0000000811117292 */ /* 0x000fe4000f8e3c3f */
[----:B------:R-:W-:Y:S02]  /*4320*/  USEL UR16, UR16, URZ, UP0 ;  /* 0x0000003f10107287 */ /* 0x000fe40008000000 */
[----:B------:R-:W-:Y:S01]  /*4330*/  USEL UR25, UR25, URZ, UP1 ;  /* 0x0000003f19197287 */ /* 0x000fe20008800000 */
[----:B------:R-:W-:Y:S01]  /*4340*/  UMOV UR8, 0x1 ;  /* 0x0000000100087882 */ /* 0x000fe20000000000 */
[----:B------:R-:W-:Y:S01]  /*4350*/  UMOV UR24, UR9 ;  /* 0x0000000900187c82 */ /* 0x000fe20008000000 */
[----:B------:R-:W-:Y:S09]  /*4360*/  @P0 BRA `(.L_x_31) ;  /* 0xffffffec00300947 */ /* 0x000ff2000383ffff */
.L_x_23:
[----:B------:R-:W-:-:S04]  /*4370*/  UISETP.NE.AND UP0, UPT, UR6, URZ, UPT ;  /* 0x0000003f0600728c */ /* 0x000fc8000bf05270 */
[----:B------:R-:W-:-:S06]  /*4380*/  USEL UR6, URZ, 0x1, !UP0 ;  /* 0x000000013f067887 */ /* 0x000fcc000c000000 */
[----:B------:R-:W-:-:S13]  /*4390*/  ISETP.NE.AND P0, PT, RZ, UR6, PT ;  /* 0x00000006ff007c0c */ /* 0x000fda000bf05270 */
[----:B------:R-:W-:Y:S05]  /*43a0*/  @!P0 BRA `(.L_x_32) ;  /* 0x0000000c00c48947 */ /* 0x000fea0003800000 */
[----:B------:R-:W-:Y:S02]  /*43b0*/  WARPGROUP.DEPBAR.LE gsb0, 0x0 ;  /* 0x00008000000079c5 */ /* 0x000fe40000010000 */
[----:B-----5:R-:W-:Y:S01]  /*43c0*/  FADD R227, R25, R227 ;  /* 0x000000e319e37221 */ /* 0x020fe20000000000 */
[----:B------:R-:W-:-:S04]  /*43d0*/  FADD R228, R24, R228 ;  /* 0x000000e418e47221 */ /* 0x000fc80000000000 */
[----:B------:R1:W-:Y:S04]  /*43e0*/  STL [R1+0x88], R227 ;  /* 0x000088e301007387 */ /* 0x0003e80000100800 */
[----:B-1----:R-:W2:Y:S04]  /*43f0*/  LDL.LU R227, [R1+0x6c] ;  /* 0x00006c0001e37983 */ /* 0x002ea80000300800 */
[----:B--2---:R1:W-:Y:S04]  /*4400*/  STL [R1+0x8c], R227 ;  /* 0x00008ce301007387 */ /* 0x0043e80000100800 */
        /* <DEDUP_REMOVED lines=52> */
[----:B-1----:R-:W2:Y:S01]  /*4750*/  LDL.LU R227, [R1] ;  /* 0x0000000001e37983 */ /* 0x002ea20000300800 */
[----:B------:R-:W-:Y:S01]  /*4760*/  FADD R226, R26, R226 ;  /* 0x000000e21ae27221 */ /* 0x000fe20000000000 */
        /* <DEDUP_REMOVED lines=97> */
[----:B--2---:R-:W-:-:S05]  /*4d80*/  FADD R227, R124, R227 ;  /* 0x000000e37ce37221 */ /* 0x004fca0000000000 */
[----:B------:R1:W-:Y:S04]  /*4d90*/  STL [R1], R227 ;  /* 0x000000e301007387 */ /* 0x0003e80000100800 */
[----:B-1----:R-:W2:Y:S02]  /*4da0*/  LDL.LU R227, [R1+0xf4] ;  /* 0x0000f40001e37983 */ /* 0x002ea40000300800 */
[----:B--2---:R-:W-:-:S05]  /*4db0*/  FADD R227, R125, R227 ;  /* 0x000000e37de37221 */ /* 0x004fca0000000000 */
[----:B------:R1:W-:Y:S04]  /*4dc0*/  STL [R1+0x4], R227 ;  /* 0x000004e301007387 */ /* 0x0003e80000100800 */
        /* <DEDUP_REMOVED lines=78> */
[----:B-1----:R1:W5:Y:S02]  /*52b0*/  LDL.LU R227, [R1+0x88] ;  /* 0x0000880001e37983 */ /* 0x0023640000300800 */
.L_x_32:
[----:B------:R-:W-:Y:S02]  /*52c0*/  WARPGROUP.DEPBAR.LE gsb0, 0x0 ;  /* 0x00008000000079c5 */ /* 0x000fe40000010000 */
[----:B------:R-:W2:Y:S02]  /*52d0*/  LDC R24, c[0x0][0x28c] ;  /* 0x0000a300ff187b82 */ /* 0x000ea40000000800 */
[----:B--2---:R-:W-:-:S13]  /*52e0*/  ISETP.GE.AND P0, PT, R24, 0x1, PT ;  /* 0x000000011800780c */ /* 0x004fda0003f06270 */
[----:B------:R-:W-:Y:S05]  /*52f0*/  @!P0 BRA `(.L_x_33) ;  /* 0x0000000000688947 */ /* 0x000fea0003800000 */
[----:B------:R-:W-:-:S06]  /*5300*/  UISETP.NE.AND UP0, UPT, UR23, 0x3, UPT ;  /* 0x000000031700788c */ /* 0x000fcc000bf05270 */
[----:B------:R-:W-:-:S13]  /*5310*/  PLOP3.LUT P0, PT, PT, PT, UP0, 0x80, 0x0 ;  /* 0x000000000000781c */ /* 0x000fda0003f0f008 */
[----:B------:R-:W-:Y:S05]  /*5320*/  @!P0 BRA `(.L_x_34) ;  /* 0x0000000000048947 */ /* 0x000fea0003800000 */
[----:B------:R-:W-:Y:S01]  /*5330*/  BPT.TRAP 0x1 ;  /* 0x000000040000795c */ /* 0x000fe20000300000 */
.L_x_34:
[----:B-----5:R2:W-:Y:S04]  /*5340*/  STL [R1+0x8c], R2 ;  /* 0x00008c0201007387 */ /* 0x0205e80000100800 */
[----:B--2---:R-:W2:Y:S04]  /*5350*/  LDL R2, [R1+0x70] ;  /* 0x0000700001027983 */ /* 0x004ea80000100800 */
[----:B------:R3:W-:Y:S04]  /*5360*/  STL [R1+0x88], R0 ;  /* 0x0000880001007387 */ /* 0x0007e80000100800 */
[----:B---3--:R-:W3:Y:S01]  /*5370*/  LDL R0, [R1+0x74] ;  /* 0x0000740001007983 */ /* 0x008ee20000100800 */
[----:B------:R-:W-:Y:S01]  /*5380*/  UISETP.LT.AND UP1, UPT, UR12, 0x1, UPT ;  /* 0x000000010c00788c */ /* 0x000fe2000bf21270 */
[----:B------:R-:W-:Y:S01]  /*5390*/  IMAD.U32 R25, RZ, RZ, UR14 ;  /* 0x0000000eff197e24 */ /* 0x000fe2000f8e00ff */
[----:B--2---:R-:W-:-:S02]  /*53a0*/  ISETP.NE.AND P0, PT, R2, RZ, PT ;  /* 0x000000ff0200720c */ /* 0x004fc40003f05270 */
[----:B------:R2:W5:Y:S11]  /*53b0*/  LDL.LU R2, [R1+0x8c] ;  /* 0x00008c0001027983 */ /* 0x0005760000300800 */
[----:B------:R-:W-:-:S05]  /*53c0*/  VOTEU.ANY UP0, P0 ;  /* 0x00000000003f7886 */ /* 0x000fca0000000100 */
[----:B------:R-:W-:-:S04]  /*53d0*/  @UP0 USEL UR6, UR12, 0x1, UP1 ;  /* 0x000000010c060887 */ /* 0x000fc80008800000 */
[----:B------:R-:W-:-:S06]  /*53e0*/  @UP0 UIADD3 UR6, UR5, UR12, -UR6 ;  /* 0x0000000c05060290 */ /* 0x000fcc000fffe806 */
[----:B------:R-:W-:-:S04]  /*53f0*/  IMAD.U32 R24, RZ, RZ, UR6 ;  /* 0x00000006ff187e24 */ /* 0x000fc8000f8e00ff */
[----:B------:R-:W-:-:S05]  /*5400*/  @P0 IMAD.SHL.U32 R24, R24, 0x8, RZ ;  /* 0x0000000818180824 */ /* 0x000fca00078e00ff */
[----:B------:R-:W-:-:S04]  /*5410*/  @P0 LOP3.LUT R24, R24, 0x18, RZ, 0xc0, !PT ;  /* 0x0000001818180812 */ /* 0x000fc800078ec0ff */
[----:B------:R-:W-:-:S04]  /*5420*/  @P0 IADD3 R24, R25, 0x20, R24 ;  /* 0x0000002019180810 */ /* 0x000fc80007ffe018 */
[----:B---3--:R-:W-:Y:S02]  /*5430*/  @P0 PRMT R24, R0, 0x654, R24 ;  /* 0x0000065400180816 */ /* 0x008fe40000000018 */
[----:B------:R2:W5:Y:S01]  /*5440*/  LDL.LU R0, [R1+0x88] ;  /* 0x0000880001007983 */ /* 0x0005620000300800 */
[----:B------:R-:W-:Y:S01]  /*5450*/  UISETP.GT.U32.AND UP0, UPT, UR13, 0x1, UPT ;  /* 0x000000010d00788c */ /* 0x000fe2000bf04070 */
[----:B------:R2:W-:Y:S05]  /*5460*/  @P0 SYNCS.ARRIVE.TRANS64.RED.A1T0 RZ, [R24+URZ], RZ ;  /* 0x000000ff18ff09a7 */ /* 0x0005ea000810043f */
[----:B------:R-:W-:-:S13]  /*5470*/  PLOP3.LUT P0, PT, PT, PT, UP0, 0x80, 0x0 ;  /* 0x000000000000781c */ /* 0x000fda0003f0f008 */
[----:B--2---:R-:W-:Y:S05]  /*5480*/  @P0 BRA `(.L_x_33) ;  /* 0x0000000000040947 */ /* 0x004fea0003800000 */
[----:B------:R-:W-:Y:S01]  /*5490*/  BPT.TRAP 0x1 ;  /* 0x000000040000795c */ /* 0x000fe20000300000 */
.L_x_33:
[----:B------:R-:W-:Y:S01]  /*54a0*/  STL [R1+0x90], R3 ;  /* 0x0000900301007387 */ /* 0x000fe20000100800 */
[----:B------:R-:W2:Y:S01]  /*54b0*/  LDC R28, c[0x0][0x288] ;  /* 0x0000a200ff1c7b82 */ /* 0x000ea20000000800 */
[----:B------:R-:W-:Y:S02]  /*54c0*/  ULDC UR6, c[0x0][0x284] ;  /* 0x0000a10000067ab9 */ /* 0x000fe40000000800 */
[----:B-----5:R3:W-:Y:S04]  /*54d0*/  STL [R1+0x8c], R2 ;  /* 0x00008c0201007387 */ /* 0x0207e80000100800 */
[----:B---3--:R-:W3:Y:S04]  /*54e0*/  LDL.LU R2, [R1+0x84] ;  /* 0x0000840001027983 */ /* 0x008ee80000300800 */
[----:B------:R4:W-:Y:S01]  /*54f0*/  STL [R1+0x88], R0 ;  /* 0x0000880001007387 */ /* 0x0009e20000100800 */
[----:B------:R-:W0:Y:S03]  /*5500*/  S2R R3, SR_TID.X ;  /* 0x0000000000037919 */ /* 0x000e260000002100 */
[----:B----4-:R-:W4:Y:S01]  /*5510*/  LDL.LU R0, [R1+0x80] ;  /* 0x0000800001007983 */ /* 0x010f220000300800 */
[----:B0-----:R-:W-:-:S02]  /*5520*/  SHF.R.U32.HI R24, RZ, 0x2, R3 ;  /* 0x00000002ff187819 */ /* 0x001fc40000011603 */
[----:B------:R-:W-:Y:S02]  /*5530*/  LOP3.LUT R26, R3, 0x60, RZ, 0xc0, !PT ;  /* 0x00000060031a7812 */ /* 0x000fe400078ec0ff */
[----:B------:R-:W-:Y:S02]  /*5540*/  SHF.R.U32.HI R27, RZ, 0x7, R3 ;  /* 0x00000007ff1b7819 */ /* 0x000fe40000011603 */
[----:B------:R-:W-:Y:S02]  /*5550*/  LOP3.LUT R25, R24, 0x7, RZ, 0xc0, !PT ;  /* 0x0000000718197812 */ /* 0x000fe400078ec0ff */
[----:B------:R-:W-:Y:S02]  /*5560*/  SHF.R.U32.HI R26, RZ, 0x1, R26 ;  /* 0x00000001ff1a7819 */ /* 0x000fe4000001161a */
[----:B------:R-:W-:Y:S02]  /*5570*/  LOP3.LUT R24, R27, 0x1, RZ, 0xc0, !PT ;  /* 0x000000011b187812 */ /* 0x000fe400078ec0ff */
[----:B------:R-:W-:-:S03]  /*5580*/  IADD3 R27, RZ, -R26, -R25 ;  /* 0x8000001aff1b7210 */ /* 0x000fc60007ffe819 */
[C---:B------:R-:W-:Y:S02]  /*5590*/  IMAD.SHL.U32 R30, R24.reuse, 0x40, RZ ;  /* 0x00000040181e7824 */ /* 0x040fe400078e00ff */
[----:B------:R-:W-:Y:S01]  /*55a0*/  IMAD R29, R24, -0x40, R27 ;  /* 0xffffffc0181d7824 */ /* 0x000fe200078e021b */
[C---:B------:R-:W-:Y:S01]  /*55b0*/  LOP3.LUT R24, R3.reuse, 0x3, RZ, 0xc0, !PT ;  /* 0x0000000303187812 */ /* 0x040fe200078ec0ff */
[----:B------:R-:W-:Y:S01]  /*55c0*/  IMAD.SHL.U32 R27, R3, 0x2, RZ ;  /* 0x00000002031b7824 */ /* 0x000fe200078e00ff */
[----:B------:R-:W-:Y:S01]  /*55d0*/  LOP3.LUT R25, R30, 0x40, R25, 0xe2, !PT ;  /* 0x000000401e197812 */ /* 0x000fe200078ee219 */
[----:B------:R0:W5:Y:S03]  /*55e0*/  LDL.LU R3, [R1+0x90] ;  /* 0x0000900001037983 */ /* 0x0001660000300800 */
[----:B------:R-:W-:Y:S01]  /*55f0*/  LOP3.LUT R27, R27, 0x6, RZ, 0xc0, !PT ;  /* 0x000000061b1b7812 */ /* 0x000fe200078ec0ff */
[----:B--2---:R-:W-:-:S02]  /*5600*/  IMAD R24, R24, -0x2, R28 ;  /* 0xfffffffe18187824 */ /* 0x004fc400078e021c */
[C---:B---3--:R-:W-:Y:S02]  /*5610*/  IMAD.SHL.U32 R30, R2.reuse, 0x80, RZ ;  /* 0x00000080021e7824 */ /* 0x048fe400078e00ff */
[----:B------:R-:W-:Y:S02]  /*5620*/  IMAD.WIDE R32, R2, 0x80, RZ ;  /* 0x0000008002207825 */ /* 0x000fe400078e02ff */
[----:B------:R0:W5:Y:S02]  /*5630*/  LDL.LU R2, [R1+0x8c] ;  /* 0x00008c0001027983 */ /* 0x0001640000300800 */
[----:B----4-:R-:W-:-:S05]  /*5640*/  IMAD.SHL.U32 R35, R0, 0x100, RZ ;  /* 0x0000010000237824 */ /* 0x010fca00078e00ff */
[----:B------:R-:W-:Y:S02]  /*5650*/  ISETP.GE.AND P0, PT, R35, R28, PT ;  /* 0x0000001c2300720c */ /* 0x000fe40003f06270 */
[----:B------:R-:W-:Y:S02]  /*5660*/  PRMT R28, R27, 0x6540, R0 ;  /* 0x000065401b1c7816 */ /* 0x000fe40000000000 */
[----:B------:R0:W5:Y:S01]  /*5670*/  LDL.LU R0, [R1+0x88] ;  /* 0x0000880001007983 */ /* 0x0001620000300800 */
[C---:B------:R-:W-:Y:S02]  /*5680*/  ISETP.GE.OR P0, PT, R30.reuse, UR6, P0 ;  /* 0x000000061e007c0c */ /* 0x040fe40008706670 */
[----:B------:R-:W-:Y:S01]  /*5690*/  IADD3 R38, -R30, UR6, R29 ;  /* 0x000000061e267c10 */ /* 0x000fe2000fffe11d */
[----:B------:R-:W-:Y:S01]  /*56a0*/  IMAD.IADD R35, R24, 0x1, -R35 ;  /* 0x0000000118237824 */ /* 0x000fe200078e0a23 */
[----:B------:R-:W-:Y:S01]  /*56b0*/  LOP3.LUT R39, R32, R25, R26, 0xfe, !PT ;  /* 0x0000001920277212 */ /* 0x000fe200078efe1a */
[----:B------:R-:W-:-:S08]  /*56c0*/  IMAD.MOV.U32 R34, RZ, RZ, -0x1 ;  /* 0xffffffffff227424 */ /* 0x000fd000078e00ff */
[----:B0-----:R-:W-:Y:S05]  /*56d0*/  @P0 BRA `(.L_x_35) ;  /* 0x0000008c00ac0947 */ /* 0x001fea0003800000 */
[----:B------:R-:W0:Y:S01]  /*56e0*/  LDC.64 R26, c[0x0][0x5c8] ;  /* 0x00017200ff1a7b82 */ /* 0x000e220000000a00 */
[----:B------:R-:W-:Y:S01]  /*56f0*/  USHF.R.S32.HI UR7, URZ, 0x1f, UR22 ;  /* 0x0000001f3f077899 */ /* 0x000fe20008011416 */
[--C-:B------:R-:W-:Y:S01]  /*5700*/  SHF.R.S32.HI R29, RZ, 0x1f, R28.reuse ;  /* 0x0000001fff1d7819 */ /* 0x100fe2000001141c */
[----:B------:R-:W-:Y:S01]  /*5710*/  ULDC.64 UR8, c[0x0][0x5d0] ;  /* 0x0001740000087ab9 */ /* 0x000fe20000000a00 */
[----:B------:R-:W-:Y:S01]  /*5720*/  BSSY B0, `(.L_x_35) ;  /* 0x00008e6000007945 */ /* 0x000fe20003800000 */
[----:B------:R-:W-:Y:S02]  /*5730*/  UIMAD UR6, UR7, UR8, URZ ;  /* 0x00000008070672a4 */ /* 0x000fe4000f8e023f */
[----:B------:R-:W-:Y:S02]  /*5740*/  IMAD.U32 R25, RZ, RZ, UR8 ;  /* 0x00000008ff197e24 */ /* 0x000fe4000f8e00ff */
[----:B------:R-:W-:Y:S02]  /*5750*/  UIMAD UR6, UR22, UR9, UR6 ;  /* 0x00000009160672a4 */ /* 0x000fe4000f8e0206 */
[----:B------:R-:W-:Y:S01]  /*5760*/  IMAD.WIDE.U32 R24, R25, UR22, R28 ;  /* 0x0000001619187c25 */ /* 0x000fe2000f8e001c */
[----:B------:R-:W-:-:S03]  /*5770*/  ULDC.64 UR8, c[0x0][0x5c0] ;  /* 0x0001700000087ab9 */ /* 0x000fc60000000a00 */
[----:B------:R-:W-:Y:S02]  /*5780*/  VIADD R25, R25, UR6 ;  /* 0x0000000619197c36 */ /* 0x000fe40008000000 */
[-C--:B0-----:R-:W-:Y:S02]  /*5790*/  IMAD R30, R33, R26.reuse, RZ ;  /* 0x0000001a211e7224 */ /* 0x081fe400078e02ff */
[----:B------:R-:W-:-:S04]  /*57a0*/  IMAD.WIDE.U32 R24, R39, R26, R24 ;  /* 0x0000001a27187225 */ /* 0x000fc800078e0018 */
[----:B------:R-:W-:-:S04]  /*57b0*/  IMAD R31, R39, R27, R30 ;  /* 0x0000001b271f7224 */ /* 0x000fc800078e021e */
[----:B------:R-:W-:Y:S01]  /*57c0*/  IMAD.IADD R30, R25, 0x1, R31 ;  /* 0x00000001191e7824 */ /* 0x000fe200078e021f */
[----:B------:R-:W-:Y:S02]  /*57d0*/  LEA R25, P0, R26, R24, 0x3 ;  /* 0x000000181a197211 */ /* 0x000fe400078018ff */
[----:B------:R-:W-:Y:S02]  /*57e0*/  IADD3 R24, P1, R24, UR8, RZ ;  /* 0x0000000818187c10 */ /* 0x000fe4000ff3e0ff */
[----:B------:R-:W-:Y:S02]  /*57f0*/  LEA.HI.X R27, R26, R30, R27, 0x3, P0 ;  /* 0x0000001e1a1b7211 */ /* 0x000fe400000f1c1b */
[----:B------:R-:W-:Y:S02]  /*5800*/  FSETP.NEU.AND P0, PT, RZ, UR21, PT ;  /* 0x00000015ff007c0b */ /* 0x000fe4000bf0d000 */
[----:B------:R-:W-:Y:S02]  /*5810*/  IADD3 R26, P3, R25, UR8, RZ ;  /* 0x00000008191a7c10 */ /* 0x000fe4000ff7e0ff */
[----:B------:R-:W-:-:S02]  /*5820*/  IADD3.X R25, R30, UR9, RZ, P1, !PT ;  /* 0x000000091e197c10 */ /* 0x000fc40008ffe4ff */
[----:B------:R-:W-:-:S07]  /*5830*/  IADD3.X R27, R27, UR9, RZ, P3, !PT ;  /* 0x000000091b1b7c10 */ /* 0x000fce0009ffe4ff */
[----:B------:R-:W-:Y:S05]  /*5840*/  @!P0 BRA `(.L_x_36) ;  /* 0x0000006800d48947 */ /* 0x000fea0003800000 */
[----:B------:R-:W-:Y:S01]  /*5850*/  ULDC.64 UR8, c[0x0][0x5b8] ;  /* 0x00016e0000087ab9 */ /* 0x000fe20000000a00 */
[----:B------:R-:W-:Y:S01]  /*5860*/  ISETP.GE.AND P0, PT, R38, 0x1, PT ;  /* 0x000000012600780c */ /* 0x000fe20003f06270 */
[----:B------:R-:W-:Y:S02]  /*5870*/  UIMAD UR6, UR7, UR8, URZ ;  /* 0x00000008070672a4 */ /* 0x000fe4000f8e023f */
[----:B------:R-:W-:Y:S01]  /*5880*/  IMAD.U32 R31, RZ, RZ, UR8 ;  /* 0x00000008ff1f7e24 */ /* 0x000fe2000f8e00ff */
[----:B------:R-:W-:Y:S01]  /*5890*/  BSSY B1, `(.L_x_37) ;  /* 0x0000010000017945 */ /* 0x000fe20003800000 */
[----:B------:R-:W-:Y:S01]  /*58a0*/  ISETP.LT.OR P4, PT, R35, 0x1, !P0 ;  /* 0x000000012300780c */ /* 0x000fe20004781670 */
[----:B------:R-:W-:Y:S02]  /*58b0*/  UIMAD UR6, UR22, UR9, UR6 ;  /* 0x00000009160672a4 */ /* 0x000fe4000f8e0206 */
[----:B------:R-:W-:Y:S01]  /*58c0*/  IMAD.WIDE.U32 R28, R31, UR22, R28 ;  /* 0x000000161f1c7c25 */ /* 0x000fe2000f8e001c */
[----:B------:R-:W-:-:S03]  /*58d0*/  ULDC.64 UR8, c[0x0][0x5a8] ;  /* 0x00016a0000087ab9 */ /* 0x000fc60000000a00 */
[----:B------:R-:W-:Y:S02]  /*58e0*/  IMAD.MOV.U32 R30, RZ, RZ, R28 ;  /* 0x000000ffff1e7224 */ /* 0x000fe400078e001c */
[----:B------:R-:W-:Y:S01]  /*58f0*/  VIADD R31, R29, UR6 ;  /* 0x000000061d1f7c36 */ /* 0x000fe20008000000 */
[----:B------:R-:W-:Y:S02]  /*5900*/  ULDC.64 UR6, c[0x0][0x5b0] ;  /* 0x00016c0000067ab9 */ /* 0x000fe40000000a00 */
[----:B------:R-:W-:Y:S02]  /*5910*/  IMAD R36, R33, UR6, RZ ;  /* 0x0000000621247c24 */ /* 0x000fe4000f8e02ff */
[----:B------:R-:W-:-:S04]  /*5920*/  IMAD.WIDE.U32 R28, R39, UR6, R30 ;  /* 0x00000006271c7c25 */ /* 0x000fc8000f8e001e */
[--C-:B------:R-:W-:Y:S01]  /*5930*/  IMAD R37, R39, UR7, R36.reuse ;  /* 0x0000000727257c24 */ /* 0x100fe2000f8e0224 */
[----:B------:R-:W-:Y:S02]  /*5940*/  IADD3 R28, P1, R28, UR8, RZ ;  /* 0x000000081c1c7c10 */ /* 0x000fe4000ff3e0ff */
[----:B------:R-:W-:Y:S02]  /*5950*/  PRMT R36, RZ, 0x7610, R36 ;  /* 0x00007610ff247816 */ /* 0x000fe40000000024 */
[----:B------:R-:W-:Y:S01]  /*5960*/  IADD3.X R29, R29, UR9, R37, P1, !PT ;  /* 0x000000091d1d7c10 */ /* 0x000fe20008ffe425 */
[----:B------:R-:W-:Y:S08]  /*5970*/  @P4 BRA `(.L_x_38) ;  /* 0x0000000000044947 */ /* 0x000ff00003800000 */
[----:B------:R0:W5:Y:S02]  /*5980*/  LDG.E.U8 R36, desc[UR18][R28.64] ;  /* 0x000000121c247981 */ /* 0x000164000c1e1100 */
.L_x_38:
[----:B------:R-:W-:Y:S05]  /*5990*/  BSYNC B1 ;  /* 0x0000000000017941 */ /* 0x000fea0003800000 */
.L_x_37:
[----:B-----5:R-:W-:Y:S01]  /*59a0*/  LOP3.LUT R36, R36, 0xff, RZ, 0xc0, !PT ;  /* 0x000000ff24247812 */ /* 0x020fe200078ec0ff */
[----:B------:R-:W-:Y:S01]  /*59b0*/  BSSY B1, `(.L_x_39) ;  /* 0x000000b000017945 */ /* 0x000fe20003800000 */
[----:B------:R-:W-:Y:S02]  /*59c0*/  ISETP.LT.OR P3, PT, R35, 0x2, !P0 ;  /* 0x000000022300780c */ /* 0x000fe40004761670 */
[----:B------:R-:W-:-:S05]  /*59d0*/  F2FP.F16.E5M2.UNPACK_B R36, R36 ;  /* 0x00000024ff24723e */ /* 0x000fca00020004ff */
[----:B------:R-:W-:-:S05]  /*59e0*/  HADD2.F32 R36, -RZ, R36.H0_H0 ;  /* 0x20000024ff247230 */ /* 0x000fca0000004100 */
[----:B------:R-:W-:Y:S01]  /*59f0*/  FMUL R37, R36, UR21 ;  /* 0x0000001524257c20 */ /* 0x000fe20008400000 */
[----:B------:R-:W-:-:S03]  /*5a00*/  PRMT R36, RZ, 0x7610, R36 ;  /* 0x00007610ff247816 */ /* 0x000fc60000000024 */
[----:B------:R-:W-:-:S05]  /*5a10*/  FFMA R37, R228, UR20, R37 ;  /* 0x00000014e4257c23 */ /* 0x000fca0008000025 */
[----:B------:R-:W-:-:S05]  /*5a20*/  F2FP.SATFINITE.E5M2.F32.PACK_AB_MERGE_C R37, RZ, R37, RZ ;  /* 0x00000025ff25723e */ /* 0x000fca00048060ff */
[----:B------:R2:W-:Y:S01]  /*5a30*/  @!P4 STG.E.U8 desc[UR18][R24.64], R37 ;  /* 0x000000251800c986 */ /* 0x0005e2000c101112 */
[----:B------:R-:W-:Y:S05]  /*5a40*/  @P3 BRA `(.L_x_40) ;  /* 0x0000000000043947 */ /* 0x000fea0003800000 */
[----:B------:R3:W5:Y:S02]  /*5a50*/  LDG.E.U8 R36, desc[UR18][R28.64+0x1] ;  /* 0x000001121c247981 */ /* 0x000764000c1e1100 */
.L_x_40:
[----:B------:R-:W-:Y:S05]  /*5a60*/  BSYNC B1 ;  /* 0x0000000000017941 */ /* 0x000fea0003800000 */
.L_x_39:
[----:B-----5:R-:W-:Y:S01]  /*5a70*/  LOP3.LUT R36, R36, 0xff, RZ, 0xc0, !PT ;  /* 0x000000ff24247812 */ /* 0x020fe200078ec0ff */
[----:B------:R-:W-:Y:S01]  /*5a80*/  BSSY B1, `(.L_x_41) ;  /* 0x0000013000017945 */ /* 0x000fe20003800000 */
[----:B--2---:R-:W-:Y:S02]  /*5a90*/  IADD3 R37, P1, R39, 0x8, RZ ;  /* 0x0000000827257810 */ /* 0x004fe40007f3e0ff */
[----:B------:R-:W-:-:S03]  /*5aa0*/  F2FP.F16.E5M2.UNPACK_B R36, R36 ;  /* 0x00000024ff24723e */ /* 0x000fc600020004ff */
[----:B------:R-:W-:Y:S01]  /*5ab0*/  IMAD.X R32, RZ, RZ, R33, P1 ;  /* 0x000000ffff207224 */ /* 0x000fe200008e0621 */
[----:B------:R-:W-:Y:S01]  /*5ac0*/  ISETP.GE.AND P1, PT, R38, 0x9, PT ;  /* 0x000000092600780c */ /* 0x000fe20003f26270 */
[----:B------:R-:W-:Y:S02]  /*5ad0*/  HADD2.F32 R36, -RZ, R36.H0_H0 ;  /* 0x20000024ff247230 */ /* 0x000fe40000004100 */
[----:B------:R-:W-:Y:S01]  /*5ae0*/  IMAD R32, R32, UR6, RZ ;  /* 0x0000000620207c24 */ /* 0x000fe2000f8e02ff */
[----:B------:R-:W-:Y:S01]  /*5af0*/  ISETP.LT.OR P5, PT, R35, 0x1, !P1 ;  /* 0x000000012300780c */ /* 0x000fe20004fa1670 */
[----:B------:R-:W-:-:S04]  /*5b00*/  IMAD.WIDE.U32 R30, R37, UR6, R30 ;  /* 0x00000006251e7c25 */ /* 0x000fc8000f8e001e */
[----:B------:R-:W-:Y:S01]  /*5b10*/  FMUL R36, R36, UR21 ;  /* 0x0000001524247c20 */ /* 0x000fe20008400000 */
[----:B------:R-:W-:-:S03]  /*5b20*/  IMAD R37, R37, UR7, R32 ;  /* 0x0000000725257c24 */ /* 0x000fc6000f8e0220 */
[----:B------:R-:W-:Y:S01]  /*5b30*/  FFMA R36, R227, UR20, R36 ;  /* 0x00000014e3247c23 */ /* 0x000fe20008000024 */
[----:B------:R-:W-:Y:S02]  /*5b40*/  IADD3 R30, P4, R30, UR8, RZ ;  /* 0x000000081e1e7c10 */ /* 0x000fe4000ff9e0ff */
[----:B------:R-:W-:Y:S02]  /*5b50*/  PRMT R32, RZ, 0x7610, R32 ;  /* 0x00007610ff207816 */ /* 0x000fe40000000020 */
[----:B------:R-:W-:Y:S02]  /*5b60*/  F2FP.SATFINITE.E5M2.F32.PACK_AB_MERGE_C R33, RZ, R36, RZ ;  /* 0x00000024ff21723e */ /* 0x000fe400048060ff */
[----:B------:R-:W-:-:S03]  /*5b70*/  IADD3.X R31, R31, UR9, R37, P4, !PT ;  /* 0x000000091f1f7c10 */ /* 0x000fc6000a7fe425 */
[----:B------:R2:W-:Y:S01]  /*5b80*/  @!P3 STG.E.U8 desc[UR18][R24.64+0x1], R33 ;  /* 0x000001211800b986 */ /* 0x0005e2000c101112 */
[----:B------:R-:W-:Y:S05]  /*5b90*/  @P5 BRA `(.L_x_42) ;  /* 0x0000000000045947 */ /* 0x000fea0003800000 */
[----:B------:R4:W5:Y:S02]  /*5ba0*/  LDG.E.U8 R32, desc[UR18][R30.64] ;  /* 0x000000121e207981 */ /* 0x000964000c1e1100 */
.L_x_42:
[----:B------:R-:W-:Y:S05]  /*5bb0*/  BSYNC B1 ;  /* 0x0000000000017941 */ /* 0x000fea0003800000 */
.L_x_41:
[----:B-----5:R-:W-:Y:S01]  /*5bc0*/  LOP3.LUT R32, R32, 0xff, RZ, 0xc0, !PT ;  /* 0x000000ff20207812 */ /* 0x020fe200078ec0ff */
[----:B------:R-:W-:Y:S01]  /*5bd0*/  BSSY B1, `(.L_x_43) ;  /* 0x000000b000017945 */ /* 0x000fe20003800000 */
[----:B------:R-:W-:Y:S02]  /*5be0*/  ISETP.LT.OR P3, PT, R35, 0x2, !P1 ;  /* 0x000000022300780c */ /* 0x000fe40004f61670 */
[----:B------:R-:W-:-:S05]  /*5bf0*/  F2FP.F16.E5M2.UNPACK_B R32, R32 ;  /* 0x00000020ff20723e */ /* 0x000fca00020004ff */
[----:B------:R-:W-:-:S05]  /*5c00*/  HADD2.F32 R32, -RZ, R32.H0_H0 ;  /* 0x20000020ff207230 */ /* 0x000fca0000004100 */
[----:B--2---:R-:W-:Y:S01]  /*5c10*/  FMUL R33, R32, UR21 ;  /* 0x0000001520217c20 */ /* 0x004fe20008400000 */
[----:B------:R-:W-:-:S03]  /*5c20*/  PRMT R32, RZ, 0x7610, R32 ;  /* 0x00007610ff207816 */ /* 0x000fc60000000020 */
[----:B------:R-:W-:-:S05]  /*5c30*/  FFMA R33, R226, UR20, R33 ;  /* 0x00000014e2217c23 */ /* 0x000fca0008000021 */
[----:B------:R-:W-:-:S05]  /*5c40*/  F2FP.SATFINITE.E5M2.F32.PACK_AB_MERGE_C R33, RZ, R33, RZ ;  /* 0x00000021ff21723e */ /* 0x000fca00048060ff */
[----:B------:R2:W-:Y:S01]  /*5c50*/  @!P5 STG.E.U8 desc[UR18][R26.64], R33 ;  /* 0x000000211a00d986 */ /* 0x0005e2000c101112 */
[----:B------:R-:W-:Y:S05]  /*5c60*/  @P3 BRA `(.L_x_44) ;  /* 0x0000000000043947 */ /* 0x000fea0003800000 */
[----:B------:R0:W5:Y:S02]  /*5c70*/  LDG.E.U8 R32, desc[UR18][R30.64+0x1] ;  /* 0x000001121e207981 */ /* 0x000164000c1e1100 */
.L_x_44:
[----:B------:R-:W-:Y:S05]  /*5c80*/  BSYNC B1 ;  /* 0x0000000000017941 */ /* 0x000fea0003800000 */
.L_x_43:
[----:B-----5:R-:W-:Y:S01]  /*5c90*/  LOP3.LUT R32, R32, 0xff, RZ, 0xc0, !PT ;  /* 0x000000ff20207812 */ /* 0x020fe200078ec0ff */
[----:B------:R-:W-:Y:S01]  /*5ca0*/  BSSY B1, `(.L_x_45) ;  /* 0x000000b000017945 */ /* 0x000fe20003800000 */
[----:B------:R-:W-:Y:S02]  /*5cb0*/  ISETP.LT.OR P4, PT, R35, 0x9, !P0 ;  /* 0x000000092300780c */ /* 0x000fe40004781670 */
[----:B------:R-:W-:-:S05]  /*5cc0*/  F2FP.F16.E5M2.UNPACK_B R32, R32 ;  /* 0x00000020ff20723e */ /* 0x000fca00020004ff */
[----:B------:R-:W-:-:S05]  /*5cd0*/  HADD2.F32 R32, -RZ, R32.H0_H0 ;  /* 0x20000020ff207230 */ /* 0x000fca0000004100 */
[----:B------:R-:W-:-:S04]  /*5ce0*/  FMUL R32, R32, UR21 ;  /* 0x0000001520207c20 */ /* 0x000fc80008400000 */
[----:B------:R-:W-:-:S05]  /*5cf0*/  FFMA R32, R225, UR20, R32 ;  /* 0x00000014e1207c23 */ /* 0x000fca0008000020 */
[----:B--2---:R-:W-:Y:S02]  /*5d00*/  F2FP.SATFINITE.E5M2.F32.PACK_AB_MERGE_C R33, RZ, R32, RZ ;  /* 0x00000020ff21723e */ /* 0x004fe400048060ff */
[----:B------:R-:W-:-:S03]  /*5d10*/  PRMT R32, RZ, 0x7610, R32 ;  /* 0x00007610ff207816 */ /* 0x000fc60000000020 */
[----:B------:R2:W-:Y:S01]  /*5d20*/  @!P3 STG.E.U8 desc[UR18][R26.64+0x1], R33 ;  /* 0x000001211a00b986 */ /* 0x0005e2000c101112 */
[----:B------:R-:W-:Y:S05]  /*5d30*/  @P4 BRA `(.L_x_46) ;  /* 0x0000000000044947 */ /* 0x000fea0003800000 */
[----:B------:R0:W5:Y:S02]  /*5d40*/  LDG.E.U8 R32, desc[UR18][R28.64+0x8] ;  /* 0x000008121c207981 */ /* 0x000164000c1e1100 */
.L_x_46:
[----:B------:R-:W-:Y:S05]  /*5d50*/  BSYNC B1 ;  /* 0x0000000000017941 */ /* 0x000fea0003800000 */
.L_x_45:
        /* <DEDUP_REMOVED lines=12> */
.L_x_48:
[----:B------:R-:W-:Y:S05]  /*5e20*/  BSYNC B1 ;  /* 0x0000000000017941 */ /* 0x000fea0003800000 */
.L_x_47:
        /* <DEDUP_REMOVED lines=12> */
.L_x_50:
[----:B------:R-:W-:Y:S05]  /*5ef0*/  BSYNC B1 ;  /* 0x0000000000017941 */ /* 0x000fea0003800000 */
.L_x_49:
        /* <DEDUP_REMOVED lines=12> */
.L_x_52:
[----:B------:R-:W-:Y:S05]  /*5fc0*/  BSYNC B1 ;  /* 0x0000000000017941 */ /* 0x000fea0003800000 */
.L_x_51:
        /* <DEDUP_REMOVED lines=12> */
.L_x_54:
[----:B------:R-:W-:Y:S05]  /*6090*/  BSYNC B1 ;  /* 0x0000000000017941 */ /* 0x000fea0003800000 */
.L_x_53:
        /* <DEDUP_REMOVED lines=12> */
.L_x_56:
[----:B------:R-:W-:Y:S05]  /*6160*/  BSYNC B1 ;  /* 0x0000000000017941 */ /* 0x000fea0003800000 */
.L_x_55:
        /* <DEDUP_REMOVED lines=12> */
.L_x_58:
[----:B------:R-:W-:Y:S05]  /*6230*/  BSYNC B1 ;  /* 0x0000000000017941 */ /* 0x000fea0003800000 */
.L_x_57:
        /* <DEDUP_REMOVED lines=12> */
.L_x_60:
[----:B------:R-:W-:Y:S05]  /*6300*/  BSYNC B1 ;  /* 0x0000000000017941 */ /* 0x000fea0003800000 */
.L_x_59:
        /* <DEDUP_REMOVED lines=12> */
.L_x_62:
[----:B------:R-:W-:Y:S05]  /*63d0*/  BSYNC B1 ;  /* 0x0000000000017941 */ /* 0x000fea0003800000 */
.L_x_61:
        /* <DEDUP_REMOVED lines=12> */
.L_x_64:
[----:B------:R-:W-:Y:S05]  /*64a0*/  BSYNC B1 ;  /* 0x0000000000017941 */ /* 0x000fea0003800000 */
.L_x_63:
        /* <DEDUP_REMOVED lines=12> */
.L_x_66:
[----:B------:R-:W-:Y:S05]  /*6570*/  BSYNC B1 ;  /* 0x0000000000017941 */ /* 0x000fea0003800000 */
.L_x_65:
        /* <DEDUP_REMOVED lines=12> */
.L_x_68:
[----:B------:R-:W-:Y:S05]  /*6640*/  BSYNC B1 ;  /* 0x0000000000017941 */ /* 0x000fea0003800000 */
.L_x_67:
        /* <DEDUP_REMOVED lines=12> */
.L_x_70:
[----:B------:R-:W-:Y:S05]  /*6710*/  BSYNC B1 ;  /* 0x0000000000017941 */ /* 0x000fea0003800000 */
.L_x_69:
        /* <DEDUP_REMOVED lines=12> */
.L_x_72:
[----:B------:R-:W-:Y:S05]  /*67e0*/  BSYNC B1 ;  /* 0x0000000000017941 */ /* 0x000fea0003800000 */
.L_x_71:
        /* <DEDUP_REMOVED lines=12> */
.L_x_74:
[----:B------:R-:W-:Y:S05]  /*68b0*/  BSYNC B1 ;  /* 0x0000000000017941 */ /* 0x000fea0003800000 */
.L_x_73:
        /* <DEDUP_REMOVED lines=12> */
.L_x_76:
[----:B------:R-:W-:Y:S05]  /*6980*/  BSYNC B1 ;  /* 0x0000000000017941 */ /* 0x000fea0003800000 */
.L_x_75:
        /* <DEDUP_REMOVED lines=12> */
.L_x_78:
[----:B------:R-:W-:Y:S05]  /*6a50*/  BSYNC B1 ;  /* 0x0000000000017941 */ /* 0x000fea0003800000 */
.L_x_77:
        /* <DEDUP_REMOVED lines=12> */
.L_x_80:
[----:B------:R-:W-:Y:S05]  /*6b20*/  BSYNC B1 ;  /* 0x0000000000017941 */ /* 0x000fea0003800000 */
.L_x_79:
        /* <DEDUP_REMOVED lines=12> */
.L_x_82:
[----:B------:R-:W-:Y:S05]  /*6bf0*/  BSYNC B1 ;  /* 0x0000000000017941 */ /* 0x000fea0003800000 */
.L_x_81:
        /* <DEDUP_REMOVED lines=12> */
.L_x_84:
[----:B------:R-:W-:Y:S05]  /*6cc0*/  BSYNC B1 ;  /* 0x0000000000017941 */ /* 0x000fea0003800000 */
.L_x_83:
        /* <DEDUP_REMOVED lines=12> */
.L_x_86:
[----:B------:R-:W-:Y:S05]  /*6d90*/  BSYNC B1 ;  /* 0x0000000000017941 */ /* 0x000fea0003800000 */
.L_x_85:
        /* <DEDUP_REMOVED lines=12> */
.L_x_88:
[----:B------:R-:W-:Y:S05]  /*6e60*/  BSYNC B1 ;  /* 0x0000000000017941 */ /* 0x000fea0003800000 */
.L_x_87:
        /* <DEDUP_REMOVED lines=12> */
.L_x_90:
[----:B------:R-:W-:Y:S05]  /*6f30*/  BSYNC B1 ;  /* 0x0000000000017941 */ /* 0x000fea0003800000 */
.L_x_89:
        /* <DEDUP_REMOVED lines=12> */
.L_x_92:
[----:B------:R-:W-:Y:S05]  /*7000*/  BSYNC B1 ;  /* 0x0000000000017941 */ /* 0x000fea0003800000 */
.L_x_91:
        /* <DEDUP_REMOVED lines=12> */
.L_x_94:
[----:B------:R-:W-:Y:S05]  /*70d0*/  BSYNC B1 ;  /* 0x0000000000017941 */ /* 0x000fea0003800000 */
.L_x_93:
        /* <DEDUP_REMOVED lines=12> */
.L_x_96:
[----:B------:R-:W-:Y:S05]  /*71a0*/  BSYNC B1 ;  /* 0x0000000000017941 */ /* 0x000fea0003800000 */
.L_x_95:
        /* <DEDUP_REMOVED lines=12> */
.L_x_98:
[----:B------:R-:W-:Y:S05]  /*7270*/  BSYNC B1 ;  /* 0x0000000000017941 */ /* 0x000fea0003800000 */
.L_x_97:
        /* <DEDUP_REMOVED lines=12> */
.L_x_100:
[----:B------:R-:W-:Y:S05]  /*7340*/  BSYNC B1 ;  /* 0x0000000000017941 */ /* 0x000fea0003800000 */
.L_x_99:
        /* <DEDUP_REMOVED lines=12> */
.L_x_102:
[----:B------:R-:W-:Y:S05]  /*7410*/  BSYNC B1 ;  /* 0x0000000000017941 */ /* 0x000fea0003800000 */
.L_x_101:
        /* <DEDUP_REMOVED lines=12> */
.L_x_104:
[----:B------:R-:W-:Y:S05]  /*74e0*/  BSYNC B1 ;  /* 0x0000000000017941 */ /* 0x000fea0003800000 */
.L_x_103:
        /* <DEDUP_REMOVED lines=12> */
.L_x_106:
[----:B------:R-:W-:Y:S05]  /*75b0*/  BSYNC B1 ;  /* 0x0000000000017941 */ /* 0x000fea0003800000 */
.L_x_105:
        /* <DEDUP_REMOVED lines=12> */
.L_x_108:
[----:B------:R-:W-:Y:S05]  /*7680*/  BSYNC B1 ;  /* 0x0000000000017941 */ /* 0x000fea0003800000 */
.L_x_107:
        /* <DEDUP_REMOVED lines=12> */
.L_x_110:
[----:B------:R-:W-:Y:S05]  /*7750*/  BSYNC B1 ;  /* 0x0000000000017941 */ /* 0x000fea0003800000 */
.L_x_109:
        /* <DEDUP_REMOVED lines=12> */
.L_x_112:
[----:B------:R-:W-:Y:S05]  /*7820*/  BSYNC B1 ;  /* 0x0000000000017941 */ /* 0x000fea0003800000 */
.L_x_111:
        /* <DEDUP_REMOVED lines=12> */
.L_x_114:
[----:B------:R-:W-:Y:S05]  /*78f0*/  BSYNC B1 ;  /* 0x0000000000017941 */ /* 0x000fea0003800000 */
.L_x_113:
        /* <DEDUP_REMOVED lines=12> */
.L_x_116:
[----:B------:R-:W-:Y:S05]  /*79c0*/  BSYNC B1 ;  /* 0x0000000000017941 */ /* 0x000fea0003800000 */
.L_x_115:
        /* <DEDUP_REMOVED lines=12> */
.L_x_118:
[----:B------:R-:W-:Y:S05]  /*7a90*/  BSYNC B1 ;  /* 0x0000000000017941 */ /* 0x000fea0003800000 */
.L_x_117:
        /* <DEDUP_REMOVED lines=12> */
.L_x_120:
[----:B------:R-:W-:Y:S05]  /*7b60*/  BSYNC B1 ;  /* 0x0000000000017941 */ /* 0x000fea0003800000 */
.L_x_119:
        /* <DEDUP_REMOVED lines=12> */
.L_x_122:
[----:B------:R-:W-:Y:S05]  /*7c30*/  BSYNC B1 ;  /* 0x0000000000017941 */ /* 0x000fea0003800000 */
.L_x_121:
        /* <DEDUP_REMOVED lines=12> */
.L_x_124:
[----:B------:R-:W-:Y:S05]  /*7d00*/  BSYNC B1 ;  /* 0x0000000000017941 */ /* 0x000fea0003800000 */
.L_x_123:
        /* <DEDUP_REMOVED lines=12> */
.L_x_126:
[----:B------:R-:W-:Y:S05]  /*7dd0*/  BSYNC B1 ;  /* 0x0000000000017941 */ /* 0x000fea0003800000 */
.L_x_125:
        /* <DEDUP_REMOVED lines=12> */
.L_x_128:
[----:B------:R-:W-:Y:S05]  /*7ea0*/  BSYNC B1 ;  /* 0x0000000000017941 */ /* 0x000fea0003800000 */
.L_x_127:
        /* <DEDUP_REMOVED lines=12> */
.L_x_130:
[----:B------:R-:W-:Y:S05]  /*7f70*/  BSYNC B1 ;  /* 0x0000000000017941 */ /* 0x000fea0003800000 */
.L_x_129:
        /* <DEDUP_REMOVED lines=12> */
.L_x_132:
[----:B------:R-:W-:Y:S05]  /*8040*/  BSYNC B1 ;  /* 0x0000000000017941 */ /* 0x000fea0003800000 */
.L_x_131:
        /* <DEDUP_REMOVED lines=12> */
.L_x_134:
[----:B------:R-:W-:Y:S05]  /*8110*/  BSYNC B1 ;  /* 0x0000000000017941 */ /* 0x000fea0003800000 */
.L_x_133:
        /* <DEDUP_REMOVED lines=12> */
.L_x_136:
[----:B------:R-:W-:Y:S05]  /*81e0*/  BSYNC B1 ;  /* 0x0000000000017941 */ /* 0x000fea0003800000 */
.L_x_135:
        /* <DEDUP_REMOVED lines=12> */
.L_x_138:
[----:B------:R-:W-:Y:S05]  /*82b0*/  BSYNC B1 ;  /* 0x0000000000017941 */ /* 0x000fea0003800000 */
.L_x_137:
        /* <DEDUP_REMOVED lines=12> */
.L_x_140:
[----:B------:R-:W-:Y:S05]  /*8380*/  BSYNC B1 ;  /* 0x0000000000017941 */ /* 0x000fea0003800000 */
.L_x_139:
        /* <DEDUP_REMOVED lines=12> */
.L_x_142:
[----:B------:R-:W-:Y:S05]  /*8450*/  BSYNC B1 ;  /* 0x0000000000017941 */ /* 0x000fea0003800000 */
.L_x_141:
        /* <DEDUP_REMOVED lines=12> */
.L_x_144:
[----:B------:R-:W-:Y:S05]  /*8520*/  BSYNC B1 ;  /* 0x0000000000017941 */ /* 0x000fea0003800000 */
.L_x_143:
        /* <DEDUP_REMOVED lines=12> */
.L_x_146:
[----:B------:R-:W-:Y:S05]  /*85f0*/  BSYNC B1 ;  /* 0x0000000000017941 */ /* 0x000fea0003800000 */
.L_x_145:
        /* <DEDUP_REMOVED lines=12> */
.L_x_148:
[----:B------:R-:W-:Y:S05]  /*86c0*/  BSYNC B1 ;  /* 0x0000000000017941 */ /* 0x000fea0003800000 */
.L_x_147:
        /* <DEDUP_REMOVED lines=12> */
.L_x_150:
[----:B------:R-:W-:Y:S05]  /*8790*/  BSYNC B1 ;  /* 0x0000000000017941 */ /* 0x000fea0003800000 */
.L_x_149:
        /* <DEDUP_REMOVED lines=12> */
.L_x_152:
[----:B------:R-:W-:Y:S05]  /*8860*/  BSYNC B1 ;  /* 0x0000000000017941 */ /* 0x000fea0003800000 */
.L_x_151:
        /* <DEDUP_REMOVED lines=12> */
.L_x_154:
[----:B------:R-:W-:Y:S05]  /*8930*/  BSYNC B1 ;  /* 0x0000000000017941 */ /* 0x000fea0003800000 */
.L_x_153:
        /* <DEDUP_REMOVED lines=12> */
.L_x_156:
[----:B------:R-:W-:Y:S05]  /*8a00*/  BSYNC B1 ;  /* 0x0000000000017941 */ /* 0x000fea0003800000 */
.L_x_155:
        /* <DEDUP_REMOVED lines=12> */
.L_x_158:
[----:B------:R-:W-:Y:S05]  /*8ad0*/  BSYNC B1 ;  /* 0x0000000000017941 */ /* 0x000fea0003800000 */
.L_x_157:
        /* <DEDUP_REMOVED lines=12> */
.L_x_160:
[----:B------:R-:W-:Y:S05]  /*8ba0*/  BSYNC B1 ;  /* 0x0000000000017941 */ /* 0x000fea0003800000 */
.L_x_159:
        /* <DEDUP_REMOVED lines=12> */
.L_x_162:
[----:B------:R-:W-:Y:S05]  /*8c70*/  BSYNC B1 ;  /* 0x0000000000017941 */ /* 0x000fea0003800000 */
.L_x_161:
        /* <DEDUP_REMOVED lines=12> */
.L_x_164:
[----:B------:R-:W-:Y:S05]  /*8d40*/  BSYNC B1 ;  /* 0x0000000000017941 */ /* 0x000fea0003800000 */
.L_x_163:
        /* <DEDUP_REMOVED lines=12> */
.L_x_166:
[----:B------:R-:W-:Y:S05]  /*8e10*/  BSYNC B1 ;  /* 0x0000000000017941 */ /* 0x000fea0003800000 */
.L_x_165:
        /* <DEDUP_REMOVED lines=12> */
.L_x_168:
[----:B------:R-:W-:Y:S05]  /*8ee0*/  BSYNC B1 ;  /* 0x0000000000017941 */ /* 0x000fea0003800000 */
.L_x_167:
        /* <DEDUP_REMOVED lines=12> */
.L_x_170:
[----:B------:R-:W-:Y:S05]  /*8fb0*/  BSYNC B1 ;  /* 0x0000000000017941 */ /* 0x000fea0003800000 */
.L_x_169:
        /* <DEDUP_REMOVED lines=12> */
.L_x_172:
[----:B------:R-:W-:Y:S05]  /*9080*/  BSYNC B1 ;  /* 0x0000000000017941 */ /* 0x000fea0003800000 */
.L_x_171:
        /* <DEDUP_REMOVED lines=12> */
.L_x_174:
[----:B------:R-:W-:Y:S05]  /*9150*/  BSYNC B1 ;  /* 0x0000000000017941 */ /* 0x000fea0003800000 */
.L_x_173:
        /* <DEDUP_REMOVED lines=12> */
.L_x_176:
[----:B------:R-:W-:Y:S05]  /*9220*/  BSYNC B1 ;  /* 0x0000000000017941 */ /* 0x000fea0003800000 */
.L_x_175:
        /* <DEDUP_REMOVED lines=12> */
.L_x_178:
[----:B------:R-:W-:Y:S05]  /*92f0*/  BSYNC B1 ;  /* 0x0000000000017941 */ /* 0x000fea0003800000 */
.L_x_177:
        /* <DEDUP_REMOVED lines=12> */
.L_x_180:
[----:B------:R-:W-:Y:S05]  /*93c0*/  BSYNC B1 ;  /* 0x0000000000017941 */ /* 0x000fea0003800000 */
.L_x_179:
        /* <DEDUP_REMOVED lines=12> */
.L_x_182:
[----:B------:R-:W-:Y:S05]  /*9490*/  BSYNC B1 ;  /* 0x0000000000017941 */ /* 0x000fea0003800000 */
.L_x_181:
        /* <DEDUP_REMOVED lines=12> */
.L_x_184:
[----:B------:R-:W-:Y:S05]  /*9560*/  BSYNC B1 ;  /* 0x0000000000017941 */ /* 0x000fea0003800000 */
.L_x_183:
        /* <DEDUP_REMOVED lines=12> */
.L_x_186:
[----:B------:R-:W-:Y:S05]  /*9630*/  BSYNC B1 ;  /* 0x0000000000017941 */ /* 0x000fea0003800000 */
.L_x_185:
        /* <DEDUP_REMOVED lines=12> */
.L_x_188:
[----:B------:R-:W-:Y:S05]  /*9700*/  BSYNC B1 ;  /* 0x0000000000017941 */ /* 0x000fea0003800000 */
.L_x_187:
        /* <DEDUP_REMOVED lines=12> */
.L_x_190:
[----:B------:R-:W-:Y:S05]  /*97d0*/  BSYNC B1 ;  /* 0x0000000000017941 */ /* 0x000fea0003800000 */
.L_x_189:
        /* <DEDUP_REMOVED lines=12> */
.L_x_192:
[----:B------:R-:W-:Y:S05]  /*98a0*/  BSYNC B1 ;  /* 0x0000000000017941 */ /* 0x000fea0003800000 */
.L_x_191:
[----:B-----5:R-:W-:Y:S01]  /*98b0*/  LOP3.LUT R32, R32, 0xff, RZ, 0xc0, !PT ;  /* 0x000000ff20207812 */ /* 0x020fe200078ec0ff */
[----:B------:R-:W-:Y:S01]  /*98c0*/  BSSY B1, `(.L_x_193) ;  /* 0x000000b000017945 */ /* 0x000fe20003800000 */
[----:B------:R-:W-:Y:S02]  /*98d0*/  ISETP.LT.OR P4, PT, R35, 0x99, !P1 ;  /* 0x000000992300780c */ /* 0x000fe40004f81670 */
[----:B------:R-:W-:-:S05]  /*98e0*/  F2FP.F16.E5M2.UNPACK_B R32, R32 ;  /* 0x00000020ff20723e */ /* 0x000fca00020004ff */
[----:B------:R-:W-:-:S05]  /*98f0*/  HADD2.F32 R32, -RZ, R32.H0_H0 ;  /* 0x20000020ff207230 */ /* 0x000fca0000004100 */
[----:B------:R-:W-:-:S04]  /*9900*/  FMUL R32, R32, UR21 ;  /* 0x0000001520207c20 */ /* 0x000fc80008400000 */
[----:B------:R-:W-:Y:S01]  /*9910*/  FFMA R32, R23, UR20, R32 ;  /* 0x0000001417207c23 */ /* 0x000fe20008000020 */
[----:B------:R-:W-:-:S04]  /*9920*/  PRMT R23, RZ, 0x7610, R23 ;  /* 0x00007610ff177816 */ /* 0x000fc80000000017 */
[----:B--2---:R-:W-:-:S05]  /*9930*/  F2FP.SATFINITE.E5M2.F32.PACK_AB_MERGE_C R33, RZ, R32, RZ ;  /* 0x00000020ff21723e */ /* 0x004fca00048060ff */
[----:B------:R2:W-:Y:S01]  /*9940*/  @!P3 STG.E.U8 desc[UR18][R24.64+0x99], R33 ;  /* 0x000099211800b986 */ /* 0x0005e2000c101112 */
[----:B------:R-:W-:Y:S05]  /*9950*/  @P4 BRA `(.L_x_194) ;  /* 0x0000000000044947 */ /* 0x000fea0003800000 */
[----:B------:R0:W5:Y:S02]  /*9960*/  LDG.E.U8 R23, desc[UR18][R30.64+0x98] ;  /* 0x000098121e177981 */ /* 0x000164000c1e1100 */
.L_x_194:
[----:B------:R-:W-:Y:S05]  /*9970*/  BSYNC B1 ;  /* 0x0000000000017941 */ /* 0x000fea0003800000 */
.L_x_193:
        /* <DEDUP_REMOVED lines=8> */
[----:B------:R-:W-:-:S05]  /*9a00*/  F2FP.SATFINITE.E5M2.F32.PACK_AB_MERGE_C R23, RZ, R23, RZ ;  /* 0x00000017ff17723e */ /* 0x000fca00048060ff */
[----:B------:R0:W-:Y:S01]  /*9a10*/  @!P4 STG.E.U8 desc[UR18][R26.64+0x98], R23 ;  /* 0x000098171a00c986 */ /* 0x0001e2000c101112 */
[----:B------:R-:W-:Y:S05]  /*9a20*/  @P3 BRA `(.L_x_196) ;  /* 0x0000000000043947 */ /* 0x000fea0003800000 */
[----:B------:R0:W5:Y:S02]  /*9a30*/  LDG.E.U8 R22, desc[UR18][R30.64+0x99] ;  /* 0x000099121e167981 */ /* 0x000164000c1e1100 */
.L_x_196:
[----:B------:R-:W-:Y:S05]  /*9a40*/  BSYNC B1 ;  /* 0x0000000000017941 */ /* 0x000fea0003800000 */
.L_x_195:
        /* <DEDUP_REMOVED lines=8> */
[----:B0-----:R-:W-:-:S05]  /*9ad0*/  F2FP.SATFINITE.E5M2.F32.PACK_AB_MERGE_C R23, RZ, R22, RZ ;  /* 0x00000016ff17723e */ /* 0x001fca00048060ff */
[----:B------:R0:W-:Y:S01]  /*9ae0*/  @!P3 STG.E.U8 desc[UR18][R26.64+0x99], R23 ;  /* 0x000099171a00b986 */ /* 0x0001e2000c101112 */
[----:B------:R-:W-:Y:S05]  /*9af0*/  @P4 BRA `(.L_x_198) ;  /* 0x0000000000044947 */ /* 0x000fea0003800000 */
[----:B------:R0:W5:Y:S02]  /*9b00*/  LDG.E.U8 R21, desc[UR18][R28.64+0xa0] ;  /* 0x0000a0121c157981 */ /* 0x000164000c1e1100 */
.L_x_198:
[----:B------:R-:W-:Y:S05]  /*9b10*/  BSYNC B1 ;  /* 0x0000000000017941 */ /* 0x000fea0003800000 */
.L_x_197:
        /* <DEDUP_REMOVED lines=12> */
.L_x_200:
[----:B------:R-:W-:Y:S05]  /*9be0*/  BSYNC B1 ;  /* 0x0000000000017941 */ /* 0x000fea0003800000 */
.L_x_199:
        /* <DEDUP_REMOVED lines=12> */
.L_x_202:
[----:B------:R-:W-:Y:S05]  /*9cb0*/  BSYNC B1 ;  /* 0x0000000000017941 */ /* 0x000fea0003800000 */
.L_x_201:
        /* <DEDUP_REMOVED lines=12> */
.L_x_204:
[----:B------:R-:W-:Y:S05]  /*9d80*/  BSYNC B1 ;  /* 0x0000000000017941 */ /* 0x000fea0003800000 */
.L_x_203:
        /* <DEDUP_REMOVED lines=12> */
.L_x_206:
[----:B------:R-:W-:Y:S05]  /*9e50*/  BSYNC B1 ;  /* 0x0000000000017941 */ /* 0x000fea0003800000 */
.L_x_205:
        /* <DEDUP_REMOVED lines=12> */
.L_x_208:
[----:B------:R-:W-:Y:S05]  /*9f20*/  BSYNC B1 ;  /* 0x0000000000017941 */ /* 0x000fea0003800000 */
.L_x_207:
        /* <DEDUP_REMOVED lines=12> */
.L_x_210:
[----:B------:R-:W-:Y:S05]  /*9ff0*/  BSYNC B1 ;  /* 0x0000000000017941 */ /* 0x000fea0003800000 */
.L_x_209:
        /* <DEDUP_REMOVED lines=12> */
.L_x_212:
[----:B------:R-:W-:Y:S05]  /*a0c0*/  BSYNC B1 ;  /* 0x0000000000017941 */ /* 0x000fea0003800000 */
.L_x_211:
        /* <DEDUP_REMOVED lines=12> */
.L_x_214:
[----:B------:R-:W-:Y:S05]  /*a190*/  BSYNC B1 ;  /* 0x0000000000017941 */ /* 0x000fea0003800000 */
.L_x_213:
        /* <DEDUP_REMOVED lines=12> */
.L_x_216:
[----:B------:R-:W-:Y:S05]  /*a260*/  BSYNC B1 ;  /* 0x0000000000017941 */ /* 0x000fea0003800000 */
.L_x_215:
        /* <DEDUP_REMOVED lines=12> */
.L_x_218:
[----:B------:R-:W-:Y:S05]  /*a330*/  BSYNC B1 ;  /* 0x0000000000017941 */ /* 0x000fea0003800000 */
.L_x_217:
        /* <DEDUP_REMOVED lines=12> */
.L_x_220:
[----:B------:R-:W-:Y:S05]  /*a400*/  BSYNC B1 ;  /* 0x0000000000017941 */ /* 0x000fea0003800000 */
.L_x_219:
        /* <DEDUP_REMOVED lines=12> */
.L_x_222:
[----:B------:R-:W-:Y:S05]  /*a4d0*/  BSYNC B1 ;  /* 0x0000000000017941 */ /* 0x000fea0003800000 */
.L_x_221:
        /* <DEDUP_REMOVED lines=12> */
.L_x_224:
[----:B------:R-:W-:Y:S05]  /*a5a0*/  BSYNC B1 ;  /* 0x0000000000017941 */ /* 0x000fea0003800000 */
.L_x_223:
        /* <DEDUP_REMOVED lines=12> */
.L_x_226:
[----:B------:R-:W-:Y:S05]  /*a670*/  BSYNC B1 ;  /* 0x0000000000017941 */ /* 0x000fea0003800000 */
.L_x_225:
        /* <DEDUP_REMOVED lines=12> */
.L_x_228:
[----:B------:R-:W-:Y:S05]  /*a740*/  BSYNC B1 ;  /* 0x0000000000017941 */ /* 0x000fea0003800000 */
.L_x_227:
        /* <DEDUP_REMOVED lines=12> */
.L_x_230:
[----:B------:R-:W-:Y:S05]  /*a810*/  BSYNC B1 ;  /* 0x0000000000017941 */ /* 0x000fea0003800000 */
.L_x_229:
        /* <DEDUP_REMOVED lines=12> */
.L_x_232:
[----:B------:R-:W-:Y:S05]  /*a8e0*/  BSYNC B1 ;  /* 0x0000000000017941 */ /* 0x000fea0003800000 */
.L_x_231:
        /* <DEDUP_REMOVED lines=12> */
.L_x_234:
[----:B------:R-:W-:Y:S05]  /*a9b0*/  BSYNC B1 ;  /* 0x0000000000017941 */ /* 0x000fea0003800000 */
.L_x_233:
        /* <DEDUP_REMOVED lines=12> */
.L_x_236:
[----:B------:R-:W-:Y:S05]  /*aa80*/  BSYNC B1 ;  /* 0x0000000000017941 */ /* 0x000fea0003800000 */
.L_x_235:
[----:B-----5:R-:W-:Y:S01]  /*aa90*/  LOP3.LUT R2, R2, 0xff, RZ, 0xc0, !PT ;  /* 0x000000ff02027812 */ /* 0x020fe200078ec0ff */
[----:B------:R-:W-:Y:S01]  /*aaa0*/  BSSY B1, `(.L_x_237) ;  /* 0x000000b000017945 */ /* 0x000fe20003800000 */
[----:B------:R-:W-:Y:S02]  /*aab0*/  ISETP.LT.OR P4, PT, R35, 0xc9, !P0 ;  /* 0x000000c92300780c */ /* 0x000fe40004781670 */
[----:B------:R-:W-:-:S05]  /*aac0*/  F2FP.F16.E5M2.UNPACK_B R2, R2 ;  /* 0x00000002ff02723e */ /* 0x000fca00020004ff */
[----:B------:R-:W-:-:S05]  /*aad0*/  HADD2.F32 R2, -RZ, R2.H0_H0 ;  /* 0x20000002ff027230 */ /* 0x000fca0000004100 */
[----:B0-----:R-:W-:-:S04]  /*aae0*/  FMUL R3, R2, UR21 ;  /* 0x0000001502037c20 */ /* 0x001fc80008400000 */
[----:B------:R-:W-:Y:S01]  /*aaf0*/  FFMA R3, R0, UR20, R3 ;  /* 0x0000001400037c23 */ /* 0x000fe20008000003 */
[----:B------:R-:W-:-:S04]  /*ab00*/  PRMT R0, RZ, 0x7610, R0 ;  /* 0x00007610ff007816 */ /* 0x000fc80000000000 */
[----:B------:R-:W-:-:S05]  /*ab10*/  F2FP.SATFINITE.E5M2.F32.PACK_AB_MERGE_C R3, RZ, R3, RZ ;  /* 0x00000003ff03723e */ /* 0x000fca00048060ff */
[----:B------:R0:W-:Y:S01]  /*ab20*/  @!P3 STG.E.U8 desc[UR18][R26.64+0xc1], R3 ;  /* 0x0000c1031a00b986 */ /* 0x0001e2000c101112 */
[----:B------:R-:W-:Y:S05]  /*ab30*/  @P4 BRA `(.L_x_238) ;  /* 0x0000000000044947 */ /* 0x000fea0003800000 */
[----:B------:R0:W5:Y:S02]  /*ab40*/  LDG.E.U8 R0, desc[UR18][R28.64+0xc8] ;  /* 0x0000c8121c007981 */ /* 0x000164000c1e1100 */
.L_x_238:
[----:B------:R-:W-:Y:S05]  /*ab50*/  BSYNC B1 ;  /* 0x0000000000017941 */ /* 0x000fea0003800000 */
.L_x_237:
[----:B------:R-:W2:Y:S01]  /*ab60*/  LDL.LU R2, [R1] ;  /* 0x0000000001027983 */ /* 0x000ea20000300800 */
[----:B-----5:R-:W-:Y:S01]  /*ab70*/  LOP3.LUT R0, R0, 0xff, RZ, 0xc0, !PT ;  /* 0x000000ff00007812 */ /* 0x020fe200078ec0ff */
[----:B------:R-:W-:Y:S01]  /*ab80*/  BSSY B1, `(.L_x_239) ;  /* 0x000000b000017945 */ /* 0x000fe20003800000 */
[----:B------:R-:W-:Y:S02]  /*ab90*/  ISETP.LT.OR P3, PT, R35, 0xca, !P0 ;  /* 0x000000ca2300780c */ /* 0x000fe40004761670 */
[----:B------:R-:W-:-:S05]  /*aba0*/  F2FP.F16.E5M2.UNPACK_B R0, R0 ;  /* 0x00000000ff00723e */ /* 0x000fca00020004ff */
[----:B------:R-:W-:-:S05]  /*abb0*/  HADD2.F32 R0, -RZ, R0.H0_H0 ;  /* 0x20000000ff007230 */ /* 0x000fca0000004100 */
[----:B------:R-:W-:-:S04]  /*abc0*/  FMUL R0, R0, UR21 ;  /* 0x0000001500007c20 */ /* 0x000fc80008400000 */
[----:B--2---:R-:W-:-:S05]  /*abd0*/  FFMA R0, R2, UR20, R0 ;  /* 0x0000001402007c23 */ /* 0x004fca0008000000 */
[----:B0-----:R-:W-:Y:S02]  /*abe0*/  F2FP.SATFINITE.E5M2.F32.PACK_AB_MERGE_C R3, RZ, R0, RZ ;  /* 0x00000000ff03723e */ /* 0x001fe400048060ff */
[----:B------:R-:W-:-:S03]  /*abf0*/  PRMT R0, RZ, 0x7610, R0 ;  /* 0x00007610ff007816 */ /* 0x000fc60000000000 */
[----:B------:R0:W-:Y:S01]  /*ac00*/  @!P4 STG.E.U8 desc[UR18][R24.64+0xc8], R3 ;  /* 0x0000c8031800c986 */ /* 0x0001e2000c101112 */
[----:B------:R-:W-:Y:S05]  /*ac10*/  @P3 BRA `(.L_x_240) ;  /* 0x0000000000043947 */ /* 0x000fea0003800000 */
[----:B------:R2:W5:Y:S02]  /*ac20*/  LDG.E.U8 R0, desc[UR18][R28.64+0xc9] ;  /* 0x0000c9121c007981 */ /* 0x000564000c1e1100 */
.L_x_240:
[----:B------:R-:W-:Y:S05]  /*ac30*/  BSYNC B1 ;  /* 0x0000000000017941 */ /* 0x000fea0003800000 */
.L_x_239:
[----:B------:R-:W3:Y:S01]  /*ac40*/  LDL.LU R2, [R1+0x4] ;  /* 0x0000040001027983 */ /* 0x000ee20000300800 */
[----:B-----5:R-:W-:Y:S01]  /*ac50*/  LOP3.LUT R0, R0, 0xff, RZ, 0xc0, !PT ;  /* 0x000000ff00007812 */ /* 0x020fe200078ec0ff */
[----:B------:R-:W-:Y:S01]  /*ac60*/  BSSY B1, `(.L_x_241) ;  /* 0x000000b000017945 */ /* 0x000fe20003800000 */
[----:B------:R-:W-:Y:S02]  /*ac70*/  ISETP.LT.OR P4, PT, R35, 0xc9, !P1 ;  /* 0x000000c92300780c */ /* 0x000fe40004f81670 */
[----:B------:R-:W-:-:S05]  /*ac80*/  F2FP.F16.E5M2.UNPACK_B R0, R0 ;  /* 0x00000000ff00723e */ /* 0x000fca00020004ff */
[----:B------:R-:W-:-:S05]  /*ac90*/  HADD2.F32 R0, -RZ, R0.H0_H0 ;  /* 0x20000000ff007230 */ /* 0x000fca0000004100 */
[----:B------:R-:W-:-:S04]  /*aca0*/  FMUL R0, R0, UR21 ;  /* 0x0000001500007c20 */ /* 0x000fc80008400000 */
[----:B---3--:R-:W-:-:S05]  /*acb0*/  FFMA R0, R2, UR20, R0 ;  /* 0x0000001402007c23 */ /* 0x008fca0008000000 */
[----:B0-----:R-:W-:Y:S02]  /*acc0*/  F2FP.SATFINITE.E5M2.F32.PACK_AB_MERGE_C R3, RZ, R0, RZ ;  /* 0x00000000ff03723e */ /* 0x001fe400048060ff */
[----:B------:R-:W-:-:S03]  /*acd0*/  PRMT R0, RZ, 0x7610, R0 ;  /* 0x00007610ff007816 */ /* 0x000fc60000000000 */
[----:B------:R0:W-:Y:S01]  /*ace0*/  @!P3 STG.E.U8 desc[UR18][R24.64+0xc9], R3 ;  /* 0x0000c9031800b986 */ /* 0x0001e2000c101112 */
[----:B------:R-:W-:Y:S05]  /*acf0*/  @P4 BRA `(.L_x_242) ;  /* 0x0000000000044947 */ /* 0x000fea0003800000 */
[----:B------:R3:W5:Y:S02]  /*ad00*/  LDG.E.U8 R0, desc[UR18][R30.64+0xc8] ;  /* 0x0000c8121e007981 */ /* 0x000764000c1e1100 */
.L_x_242:
[----:B------:R-:W-:Y:S05]  /*ad10*/  BSYNC B1 ;  /* 0x0000000000017941 */ /* 0x000fea0003800000 */
.L_x_241:
[----:B------:R-:W2:Y:S01]  /*ad20*/  LDL.LU R2, [R1+0x8] ;  /* 0x0000080001027983 */ /* 0x000ea20000300800 */
        /* <DEDUP_REMOVED lines=12> */
.L_x_244:
[----:B------:R-:W-:Y:S05]  /*adf0*/  BSYNC B1 ;  /* 0x0000000000017941 */ /* 0x000fea0003800000 */
.L_x_243:
        /* <DEDUP_REMOVED lines=13> */
.L_x_246:
[----:B------:R-:W-:Y:S05]  /*aed0*/  BSYNC B1 ;  /* 0x0000000000017941 */ /* 0x000fea0003800000 */
.L_x_245:
        /* <DEDUP_REMOVED lines=13> */
.L_x_248:
[----:B------:R-:W-:Y:S05]  /*afb0*/  BSYNC B1 ;  /* 0x0000000000017941 */ /* 0x000fea0003800000 */
.L_x_247:
        /* <DEDUP_REMOVED lines=13> */
.L_x_250:
[----:B------:R-:W-:Y:S05]  /*b090*/  BSYNC B1 ;  /* 0x0000000000017941 */ /* 0x000fea0003800000 */
.L_x_249:
        /* <DEDUP_REMOVED lines=13> */
.L_x_252:
[----:B------:R-:W-:Y:S05]  /*b170*/  BSYNC B1 ;  /* 0x0000000000017941 */ /* 0x000fea0003800000 */
.L_x_251:
        /* <DEDUP_REMOVED lines=13> */
.L_x_254:
[----:B------:R-:W-:Y:S05]  /*b250*/  BSYNC B1 ;  /* 0x0000000000017941 */ /* 0x000fea0003800000 */
.L_x_253:
        /* <DEDUP_REMOVED lines=13> */
.L_x_256:
[----:B------:R-:W-:Y:S05]  /*b330*/  BSYNC B1 ;  /* 0x0000000000017941 */ /* 0x000fea0003800000 */
.L_x_255:
        /* <DEDUP_REMOVED lines=13> */
.L_x_258:
[----:B------:R-:W-:Y:S05]  /*b410*/  BSYNC B1 ;  /* 0x0000000000017941 */ /* 0x000fea0003800000 */
.L_x_257:
        /* <DEDUP_REMOVED lines=13> */
.L_x_260:
[----:B------:R-:W-:Y:S05]  /*b4f0*/  BSYNC B1 ;  /* 0x0000000000017941 */ /* 0x000fea0003800000 */
.L_x_259:
        /* <DEDUP_REMOVED lines=13> */
.L_x_262:
[----:B------:R-:W-:Y:S05]  /*b5d0*/  BSYNC B1 ;  /* 0x0000000000017941 */ /* 0x000fea0003800000 */
.L_x_261:
        /* <DEDUP_REMOVED lines=13> */
.L_x_264:
[----:B------:R-:W-:Y:S05]  /*b6b0*/  BSYNC B1 ;  /* 0x0000000000017941 */ /* 0x000fea0003800000 */
.L_x_263:
        /* <DEDUP_REMOVED lines=13> */
.L_x_266:
[----:B------:R-:W-:Y:S05]  /*b790*/  BSYNC B1 ;  /* 0x0000000000017941 */ /* 0x000fea0003800000 */
.L_x_265:
        /* <DEDUP_REMOVED lines=13> */
.L_x_268:
[----:B------:R-:W-:Y:S05]  /*b870*/  BSYNC B1 ;  /* 0x0000000000017941 */ /* 0x000fea0003800000 */
.L_x_267:
        /* <DEDUP_REMOVED lines=13> */
.L_x_270:
[----:B------:R-:W-:Y:S05]  /*b950*/  BSYNC B1 ;  /* 0x0000000000017941 */ /* 0x000fea0003800000 */
.L_x_269:
        /* <DEDUP_REMOVED lines=13> */
.L_x_272:
[----:B------:R-:W-:Y:S05]  /*ba30*/  BSYNC B1 ;  /* 0x0000000000017941 */ /* 0x000fea0003800000 */
.L_x_271:
        /* <DEDUP_REMOVED lines=13> */
.L_x_274:
[----:B------:R-:W-:Y:S05]  /*bb10*/  BSYNC B1 ;  /* 0x0000000000017941 */ /* 0x000fea0003800000 */
.L_x_273:
        /* <DEDUP_REMOVED lines=13> */
.L_x_276:
[----:B------:R-:W-:Y:S05]  /*bbf0*/  BSYNC B1 ;  /* 0x0000000000017941 */ /* 0x000fea0003800000 */
.L_x_275:
        /* <DEDUP_REMOVED lines=13> */
.L_x_278:
[----:B------:R-:W-:Y:S05]  /*bcd0*/  BSYNC B1 ;  /* 0x0000000000017941 */ /* 0x000fea0003800000 */
.L_x_277:
        /* <DEDUP_REMOVED lines=13> */
.L_x_280:
[----:B------:R-:W-:Y:S05]  /*bdb0*/  BSYNC B1 ;  /* 0x0000000000017941 */ /* 0x000fea0003800000 */
.L_x_279:
        /* <DEDUP_REMOVED lines=13> */
.L_x_282:
[----:B------:R-:W-:Y:S05]  /*be90*/  BSYNC B1 ;  /* 0x0000000000017941 */ /* 0x000fea0003800000 */
.L_x_281:
        /* <DEDUP_REMOVED lines=13> */
.L_x_284:
[----:B------:R-:W-:Y:S05]  /*bf70*/  BSYNC B1 ;  /* 0x0000000000017941 */ /* 0x000fea0003800000 */
.L_x_283:
        /* <DEDUP_REMOVED lines=13> */
.L_x_286:
[----:B------:R-:W-:Y:S05]  /*c050*/  BSYNC B1 ;  /* 0x0000000000017941 */ /* 0x000fea0003800000 */
.L_x_285:
        /* <DEDUP_REMOVED lines=13> */
.L_x_288:
[----:B------:R-:W-:Y:S05]  /*c130*/  BSYNC B1 ;  /* 0x0000000000017941 */ /* 0x000fea0003800000 */
.L_x_287:
        /* <DEDUP_REMOVED lines=13> */
.L_x_290:
[----:B------:R-:W-:Y:S05]  /*c210*/  BSYNC B1 ;  /* 0x0000000000017941 */ /* 0x000fea0003800000 */
.L_x_289:
        /* <DEDUP_REMOVED lines=13> */
.L_x_292:
[----:B------:R-:W-:Y:S05]  /*c2f0*/  BSYNC B1 ;  /* 0x0000000000017941 */ /* 0x000fea0003800000 */
.L_x_291:
[----:B------:R-:W-:Y:S05]  /*c300*/  @P1 BRA `(.L_x_293) ;  /* 0x00000020009c1947 */ /* 0x000fea0003800000 */
[----:B------:R-:W2:Y:S01]  /*c310*/  LDL.LU R2, [R1+0x6c] ;  /* 0x00006c0001027983 */ /* 0x000ea20000300800 */
[----:B-----5:R-:W-:-:S04]  /*c320*/  LOP3.LUT R0, R0, 0xff, RZ, 0xc0, !PT ;  /* 0x000000ff00007812 */ /* 0x020fc800078ec0ff */
[----:B------:R-:W-:-:S05]  /*c330*/  F2FP.F16.E5M2.UNPACK_B R0, R0 ;  /* 0x00000000ff00723e */ /* 0x000fca00020004ff */
[----:B------:R-:W-:-:S05]  /*c340*/  HADD2.F32 R0, -RZ, R0.H0_H0 ;  /* 0x20000000ff007230 */ /* 0x000fca0000004100 */
[----:B------:R-:W-:-:S04]  /*c350*/  FMUL R0, R0, UR21 ;  /* 0x0000001500007c20 */ /* 0x000fc80008400000 */
[----:B--2---:R-:W-:-:S05]  /*c360*/  FFMA R0, R2, UR20, R0 ;  /* 0x0000001402007c23 */ /* 0x004fca0008000000 */
[----:B0-----:R-:W-:-:S05]  /*c370*/  F2FP.SATFINITE.E5M2.F32.PACK_AB_MERGE_C R3, RZ, R0, RZ ;  /* 0x00000000ff03723e */ /* 0x001fca00048060ff */
[----:B------:R0:W-:Y:S01]  /*c380*/  STG.E.U8 desc[UR18][R26.64+0xf9], R3 ;  /* 0x0000f9031a007986 */ /* 0x0001e2000c101112 */
[----:B------:R-:W-:Y:S05]  /*c390*/  BRA `(.L_x_293) ;  /* 0x0000002000787947 */ /* 0x000fea0003800000 */
.L_x_36:
[----:B------:R-:W-:Y:S01]  /*c3a0*/  ISETP.GE.AND P1, PT, R38, 0x1, PT ;  /* 0x000000012600780c */ /* 0x000fe20003f26270 */
[----:B------:R-:W-:Y:S01]  /*c3b0*/  FMUL R228, R228, UR20 ;  /* 0x00000014e4e47c20 */ /* 0x000fe20008400000 */
[----:B------:R-:W-:Y:S01]  /*c3c0*/  FMUL R227, R227, UR20 ;  /* 0x00000014e3e37c20 */ /* 0x000fe20008400000 */
[----:B------:R-:W-:Y:S01]  /*c3d0*/  ISETP.GE.AND P0, PT, R38, 0x9, PT ;  /* 0x000000092600780c */ /* 0x000fe20003f06270 */
[----:B------:R-:W-:Y:S01]  /*c3e0*/  FMUL R226, R226, UR20 ;  /* 0x00000014e2e27c20 */ /* 0x000fe20008400000 */
[C---:B------:R-:W-:Y:S02]  /*c3f0*/  ISETP.LT.OR P4, PT, R35.reuse, 0x1, !P1 ;  /* 0x000000012300780c */ /* 0x040fe40004f81670 */
[----:B------:R-:W-:Y:S02]  /*c400*/  ISETP.LT.OR P5, PT, R35, 0x2, !P1 ;  /* 0x000000022300780c */ /* 0x000fe40004fa1670 */
[----:B------:R-:W-:Y:S02]  /*c410*/  F2FP.SATFINITE.E5M2.F32.PACK_AB_MERGE_C R29, RZ, R228, RZ ;  /* 0x000000e4ff1d723e */ /* 0x000fe400048060ff */
[----:B------:R-:W-:-:S02]  /*c420*/  F2FP.SATFINITE.E5M2.F32.PACK_AB_MERGE_C R227, RZ, R227, RZ ;  /* 0x000000e3ffe3723e */ /* 0x000fc400048060ff */
[----:B------:R-:W-:Y:S01]  /*c430*/  ISETP.LT.OR P3, PT, R35, 0x1, !P0 ;  /* 0x000000012300780c */ /* 0x000fe20004761670 */
[----:B------:R-:W-:-:S04]  /*c440*/  FMUL R225, R225, UR20 ;  /* 0x00000014e1e17c20 */ /* 0x000fc80008400000 */
[----:B------:R0:W-:Y:S01]  /*c450*/  @!P4 STG.E.U8 desc[UR18][R24.64], R29 ;  /* 0x0000001d1800c986 */ /* 0x0001e2000c101112 */
[----:B------:R-:W-:-:S03]  /*c460*/  ISETP.LT.OR P4, PT, R35, 0x2, !P0 ;  /* 0x000000022300780c */ /* 0x000fc60004781670 */
[----:B------:R2:W-:Y:S01]  /*c470*/  @!P5 STG.E.U8 desc[UR18][R24.64+0x1], R227 ;  /* 0x000001e31800d986 */ /* 0x0005e2000c101112 */
[C---:B------:R-:W-:Y:S01]  /*c480*/  ISETP.LT.OR P5, PT, R35.reuse, 0x9, !P1 ;  /* 0x000000092300780c */ /* 0x040fe20004fa1670 */
[----:B------:R-:W-:Y:S01]  /*c490*/  FMUL R224, R224, UR20 ;  /* 0x00000014e0e07c20 */ /* 0x000fe20008400000 */
[----:B------:R-:W-:Y:S01]  /*c4a0*/  ISETP.LT.OR P6, PT, R35, 0xa, !P1 ;  /* 0x0000000a2300780c */ /* 0x000fe20004fc1670 */
[----:B------:R-:W-:Y:S01]  /*c4b0*/  FMUL R223, R223, UR20 ;  /* 0x00000014dfdf7c20 */ /* 0x000fe20008400000 */
[----:B------:R-:W-:Y:S02]  /*c4c0*/  F2FP.SATFINITE.E5M2.F32.PACK_AB_MERGE_C R31, RZ, R226, RZ ;  /* 0x000000e2ff1f723e */ /* 0x000fe400048060ff */
[----:B------:R-:W-:Y:S02]  /*c4d0*/  F2FP.SATFINITE.E5M2.F32.PACK_AB_MERGE_C R225, RZ, R225, RZ ;  /* 0x000000e1ffe1723e */ /* 0x000fe400048060ff */
[----:B0-----:R-:W-:Y:S01]  /*c4e0*/  F2FP.SATFINITE.E5M2.F32.PACK_AB_MERGE_C R29, RZ, R224, RZ ;  /* 0x000000e0ff1d723e */ /* 0x001fe200048060ff */
[----:B------:R-:W-:Y:S01]  /*c4f0*/  @!P3 STG.E.U8 desc[UR18][R26.64], R31 ;  /* 0x0000001f1a00b986 */ /* 0x000fe2000c101112 */
[----:B------:R-:W-:-:S02]  /*c500*/  F2FP.SATFINITE.E5M2.F32.PACK_AB_MERGE_C R223, RZ, R223, RZ ;  /* 0x000000dfffdf723e */ /* 0x000fc400048060ff */
[C---:B------:R-:W-:Y:S01]  /*c510*/  ISETP.LT.OR P3, PT, R35.reuse, 0x9, !P0 ;  /* 0x000000092300780c */ /* 0x040fe20004761670 */
[----:B------:R-:W-:Y:S01]  /*c520*/  @!P4 STG.E.U8 desc[UR18][R26.64+0x1], R225 ;  /* 0x000001e11a00c986 */ /* 0x000fe2000c101112 */
[----:B------:R-:W-:-:S03]  /*c530*/  ISETP.LT.OR P4, PT, R35, 0xa, !P0 ;  /* 0x0000000a2300780c */ /* 0x000fc60004781670 */
[----:B------:R0:W-:Y:S01]  /*c540*/  @!P5 STG.E.U8 desc[UR18][R24.64+0x8], R29 ;  /* 0x0000081d1800d986 */ /* 0x0001e2000c101112 */
[----:B------:R-:W-:Y:S01]  /*c550*/  ISETP.LT.OR P5, PT, R35, 0x11, !P1 ;  /* 0x000000112300780c */ /* 0x000fe20004fa1670 */
[----:B------:R-:W-:Y:S01]  /*c560*/  FMUL R222, R222, UR20 ;  /* 0x00000014dede7c20 */ /* 0x000fe20008400000 */
[----:B------:R-:W-:Y:S01]  /*c570*/  FMUL R221, R221, UR20 ;  /* 0x00000014dddd7c20 */ /* 0x000fe20008400000 */
[----:B------:R-:W-:Y:S01]  /*c580*/  FMUL R220, R220, UR20 ;  /* 0x00000014dcdc7c20 */ /* 0x000fe20008400000 */
[----:B------:R-:W-:Y:S01]  /*c590*/  @!P6 STG.E.U8 desc[UR18][R24.64+0x9], R223 ;  /* 0x000009df1800e986 */ /* 0x000fe2000c101112 */
[----:B------:R-:W-:Y:S01]  /*c5a0*/  ISETP.LT.OR P6, PT, R35, 0x12, !P1 ;  /* 0x000000122300780c */ /* 0x000fe20004fc1670 */
[----:B------:R-:W-:Y:S01]  /*c5b0*/  FMUL R219, R219, UR20 ;  /* 0x00000014dbdb7c20 */ /* 0x000fe20008400000 */
[----:B------:R-:W-:Y:S01]  /*c5c0*/  F2FP.SATFINITE.E5M2.F32.PACK_AB_MERGE_C R33, RZ, R222, RZ ;  /* 0x000000deff21723e */ /* 0x000fe200048060ff */
[----:B--2---:R-:W2:Y:S01]  /*c5d0*/  LDL.LU R227, [R1+0x8] ;  /* 0x0000080001e37983 */ /* 0x004ea20000300800 */
[----:B------:R-:W-:-:S02]  /*c5e0*/  F2FP.SATFINITE.E5M2.F32.PACK_AB_MERGE_C R221, RZ, R221, RZ ;  /* 0x000000ddffdd723e */ /* 0x000fc400048060ff */
[----:B0-----:R-:W-:Y:S01]  /*c5f0*/  F2FP.SATFINITE.E5M2.F32.PACK_AB_MERGE_C R29, RZ, R220, RZ ;  /* 0x000000dcff1d723e */ /* 0x001fe200048060ff */
[----:B------:R-:W3:Y:S04]  /*c600*/  LDL.LU R226, [R1+0x4] ;  /* 0x0000040001e27983 */ /* 0x000ee80000300800 */
[----:B------:R-:W4:Y:S01]  /*c610*/  LDL.LU R224, [R1] ;  /* 0x0000000001e07983 */ /* 0x000f220000300800 */
[----:B------:R-:W-:-:S03]  /*c620*/  F2FP.SATFINITE.E5M2.F32.PACK_AB_MERGE_C R219, RZ, R219, RZ ;  /* 0x000000dbffdb723e */ /* 0x000fc600048060ff */
[----:B------:R-:W-:Y:S01]  /*c630*/  @!P3 STG.E.U8 desc[UR18][R26.64+0x8], R33 ;  /* 0x000008211a00b986 */ /* 0x000fe2000c101112 */
[----:B------:R-:W-:-:S03]  /*c640*/  ISETP.LT.OR P3, PT, R35, 0x11, !P0 ;  /* 0x000000112300780c */ /* 0x000fc60004761670 */
        /* <DEDUP_REMOVED lines=11> */
[----:B------:R-:W-:Y:S01]  /*c700*/  FMUL R214, R214, UR20 ;  /* 0x00000014d6d67c20 */ /* 0x000fe20008400000 */
[----:B------:R-:W-:Y:S01]  /*c710*/  F2FP.SATFINITE.E5M2.F32.PACK_AB_MERGE_C R217, RZ, R217, RZ ;  /* 0x000000d9ffd9723e */ /* 0x000fe200048060ff */
[----:B------:R-:W-:Y:S01]  /*c720*/  FMUL R213, R213, UR20 ;  /* 0x00000014d5d57c20 */ /* 0x000fe20008400000 */
[----:B0-----:R-:W-:Y:S01]  /*c730*/  F2FP.SATFINITE.E5M2.F32.PACK_AB_MERGE_C R29, RZ, R216, RZ ;  /* 0x000000d8ff1d723e */ /* 0x001fe200048060ff */
[----:B------:R-:W-:Y:S01]  /*c740*/  @!P3 STG.E.U8 desc[UR18][R26.64+0x10], R31 ;  /* 0x0000101f1a00b986 */ /* 0x000fe2000c101112 */
[----:B------:R-:W-:-:S02]  /*c750*/  F2FP.SATFINITE.E5M2.F32.PACK_AB_MERGE_C R215, RZ, R215, RZ ;  /* 0x000000d7ffd7723e */ /* 0x000fc400048060ff */
[C---:B------:R-:W-:Y:S01]  /*c760*/  ISETP.LT.OR P3, PT, R35.reuse, 0x19, !P0 ;  /* 0x000000192300780c */ /* 0x040fe20004761670 */
[----:B------:R-:W-:Y:S01]  /*c770*/  @!P4 STG.E.U8 desc[UR18][R26.64+0x11], R217 ;  /* 0x000011d91a00c986 */ /* 0x000fe2000c101112 */
[----:B------:R-:W-:-:S03]  /*c780*/  ISETP.LT.OR P4, PT, R35, 0x1a, !P0 ;  /* 0x0000001a2300780c */ /* 0x000fc60004781670 */
[----:B------:R0:W-:Y:S01]  /*c790*/  @!P5 STG.E.U8 desc[UR18][R24.64+0x18], R29 ;  /* 0x0000181d1800d986 */ /* 0x0001e2000c101112 */
[C---:B------:R-:W-:Y:S01]  /*c7a0*/  ISETP.LT.OR P5, PT, R35.reuse, 0x21, !P1 ;  /* 0x000000212300780c */ /* 0x040fe20004fa1670 */
[----:B------:R-:W-:Y:S02]  /*c7b0*/  FMUL R212, R212, UR20 ;  /* 0x00000014d4d47c20 */ /* 0x000fe40008400000 */
[----:B------:R-:W-:Y:S01]  /*c7c0*/  @!P6 STG.E.U8 desc[UR18][R24.64+0x19], R215 ;  /* 0x000019d71800e986 */ /* 0x000fe2000c101112 */
[----:B------:R-:W-:Y:S01]  /*c7d0*/  ISETP.LT.OR P6, PT, R35, 0x22, !P1 ;  /* 0x000000222300780c */ /* 0x000fe20004fc1670 */
[----:B------:R-:W-:Y:S01]  /*c7e0*/  FMUL R211, R211, UR20 ;  /* 0x00000014d3d37c20 */ /* 0x000fe20008400000 */
[----:B------:R-:W-:Y:S01]  /*c7f0*/  F2FP.SATFINITE.E5M2.F32.PACK_AB_MERGE_C R33, RZ, R214, RZ ;  /* 0x000000d6ff21723e */ /* 0x000fe200048060ff */
[----:B------:R-:W-:Y:S01]  /*c800*/  FMUL R210, R210, UR20 ;  /* 0x00000014d2d27c20 */ /* 0x000fe20008400000 */
[----:B------:R-:W-:Y:S01]  /*c810*/  F2FP.SATFINITE.E5M2.F32.PACK_AB_MERGE_C R213, RZ, R213, RZ ;  /* 0x000000d5ffd5723e */ /* 0x000fe200048060ff */
[----:B------:R-:W-:Y:S01]  /*c820*/  FMUL R209, R209, UR20 ;  /* 0x00000014d1d17c20 */ /* 0x000fe20008400000 */
        /* <DEDUP_REMOVED lines=8> */
[----:B------:R-:W-:-:S03]  /*c8b0*/  ISETP.LT.OR P5, PT, R35, 0x29, !P1 ;  /* 0x000000292300780c */ /* 0x000fc60004fa1670 */
        /* <DEDUP_REMOVED lines=240> */
[----:B------:R1:W-:Y:S01]  /*d7c0*/  @!P6 STG.E.U8 desc[UR18][R24.64+0x99], R23 ;  /* 0x000099171800e986 */ /* 0x0003e2000c101112 */
        /* <DEDUP_REMOVED lines=11> */
[----:B------:R0:W-:Y:S01]  /*d880*/  @!P4 STG.E.U8 desc[UR18][R26.64+0x99], R21 ;  /* 0x000099151a00c986 */ /* 0x0001e2000c101112 */
[----:B------:R-:W-:-:S03]  /*d890*/  ISETP.LT.OR P4, PT, R35, 0xa2, !P0 ;  /* 0x000000a22300780c */ /* 0x000fc60004781670 */
[----:B------:R-:W-:Y:S01]  /*d8a0*/  @!P5 STG.E.U8 desc[UR18][R24.64+0xa0], R29 ;  /* 0x0000a01d1800d986 */ /* 0x000fe2000c101112 */
[----:B------:R-:W-:-:S03]  /*d8b0*/  ISETP.LT.OR P5, PT, R35, 0xa9, !P1 ;  /* 0x000000a92300780c */ /* 0x000fc60004fa1670 */
[----:B------:R2:W-:Y:S01]  /*d8c0*/  @!P6 STG.E.U8 desc[UR18][R24.64+0xa1], R19 ;  /* 0x0000a1131800e986 */ /* 0x0005e2000c101112 */
[----:B------:R-:W-:Y:S01]  /*d8d0*/  ISETP.LT.OR P6, PT, R35, 0xaa, !P1 ;  /* 0x000000aa2300780c */ /* 0x000fe20004fc1670 */
[----:B------:R-:W-:Y:S01]  /*d8e0*/  FMUL R15, R15, UR20 ;  /* 0x000000140f0f7c20 */ /* 0x000fe20008400000 */
[----:B-1----:R-:W-:Y:S01]  /*d8f0*/  F2FP.SATFINITE.E5M2.F32.PACK_AB_MERGE_C R23, RZ, R18, RZ ;  /* 0x00000012ff17723e */ /* 0x002fe200048060ff */
[----:B------:R-:W-:Y:S01]  /*d900*/  FMUL R14, R14, UR20 ;  /* 0x000000140e0e7c20 */ /* 0x000fe20008400000 */
[----:B------:R-:W-:Y:S01]  /*d910*/  F2FP.SATFINITE.E5M2.F32.PACK_AB_MERGE_C R17, RZ, R17, RZ ;  /* 0x00000011ff11723e */ /* 0x000fe200048060ff */
[----:B------:R-:W-:Y:S01]  /*d920*/  FMUL R13, R13, UR20 ;  /* 0x000000140d0d7c20 */ /* 0x000fe20008400000 */
[----:B0-----:R-:W-:Y:S01]  /*d930*/  F2FP.SATFINITE.E5M2.F32.PACK_AB_MERGE_C R21, RZ, R16, RZ ;  /* 0x00000010ff15723e */ /* 0x001fe200048060ff */
[----:B------:R-:W-:Y:S01]  /*d940*/  @!P3 STG.E.U8 desc[UR18][R26.64+0xa0], R23 ;  /* 0x0000a0171a00b986 */ /* 0x000fe2000c101112 */
[----:B------:R-:W-:Y:S02]  /*d950*/  F2FP.SATFINITE.E5M2.F32.PACK_AB_MERGE_C R15, RZ, R15, RZ ;  /* 0x0000000fff0f723e */ /* 0x000fe400048060ff */
[C---:B------:R-:W-:Y:S01]  /*d960*/  ISETP.LT.OR P3, PT, R35.reuse, 0xa9, !P0 ;  /* 0x000000a92300780c */ /* 0x040fe20004761670 */
[----:B------:R-:W-:Y:S01]  /*d970*/  @!P4 STG.E.U8 desc[UR18][R26.64+0xa1], R17 ;  /* 0x0000a1111a00c986 */ /* 0x000fe2000c101112 */
[----:B------:R-:W-:-:S03]  /*d980*/  ISETP.LT.OR P4, PT, R35, 0xaa, !P0 ;  /* 0x000000aa2300780c */ /* 0x000fc60004781670 */
[----:B------:R-:W-:Y:S01]  /*d990*/  @!P5 STG.E.U8 desc[UR18][R24.64+0xa8], R21 ;  /* 0x0000a8151800d986 */ /* 0x000fe2000c101112 */
[C---:B------:R-:W-:Y:S01]  /*d9a0*/  ISETP.LT.OR P5, PT, R35.reuse, 0xb1, !P1 ;  /* 0x000000b12300780c */ /* 0x040fe20004fa1670 */
[----:B------:R-:W-:Y:S02]  /*d9b0*/  FMUL R12, R12, UR20 ;  /* 0x000000140c0c7c20 */ /* 0x000fe40008400000 */
[----:B------:R0:W-:Y:S01]  /*d9c0*/  @!P6 STG.E.U8 desc[UR18][R24.64+0xa9], R15 ;  /* 0x0000a90f1800e986 */ /* 0x0001e2000c101112 */
[----:B------:R-:W-:Y:S01]  /*d9d0*/  ISETP.LT.OR P6, PT, R35, 0xb2, !P1 ;  /* 0x000000b22300780c */ /* 0x000fe20004fc1670 */
[----:B------:R-:W-:Y:S01]  /*d9e0*/  FMUL R11, R11, UR20 ;  /* 0x000000140b0b7c20 */ /* 0x000fe20008400000 */
[----:B--2---:R-:W-:Y:S01]  /*d9f0*/  F2FP.SATFINITE.E5M2.F32.PACK_AB_MERGE_C R19, RZ, R14, RZ ;  /* 0x0000000eff13723e */ /* 0x004fe200048060ff */
[----:B------:R-:W2:Y:S01]  /*da00*/  LDL.LU R223, [R1+0x18] ;  /* 0x0000180001df7983 */ /* 0x000ea20000300800 */
[----:B------:R-:W-:Y:S02]  /*da10*/  F2FP.SATFINITE.E5M2.F32.PACK_AB_MERGE_C R13, RZ, R13, RZ ;  /* 0x0000000dff0d723e */ /* 0x000fe400048060ff */
[----:B------:R-:W-:Y:S01]  /*da20*/  F2FP.SATFINITE.E5M2.F32.PACK_AB_MERGE_C R11, RZ, R11, RZ ;  /* 0x0000000bff0b723e */ /* 0x000fe200048060ff */
[----:B------:R-:W-:Y:S01]  /*da30*/  @!P3 STG.E.U8 desc[UR18][R26.64+0xa8], R19 ;  /* 0x0000a8131a00b986 */ /* 0x000fe2000c101112 */
[----:B0-----:R-:W-:-:S03]  /*da40*/  F2FP.SATFINITE.E5M2.F32.PACK_AB_MERGE_C R15, RZ, R12, RZ ;  /* 0x0000000cff0f723e */ /* 0x001fc600048060ff */
[----:B------:R0:W-:Y:S01]  /*da50*/  @!P4 STG.E.U8 desc[UR18][R26.64+0xa9], R13 ;  /* 0x0000a90d1a00c986 */ /* 0x0001e2000c101112 */
[C---:B------:R-:W-:Y:S02]  /*da60*/  ISETP.LT.OR P3, PT, R35.reuse, 0xb1, !P0 ;  /* 0x000000b12300780c */ /* 0x040fe40004761670 */
[C---:B------:R-:W-:Y:S01]  /*da70*/  ISETP.LT.OR P4, PT, R35.reuse, 0xb2, !P0 ;  /* 0x000000b22300780c */ /* 0x040fe20004781670 */
[----:B------:R-:W-:Y:S01]  /*da80*/  @!P5 STG.E.U8 desc[UR18][R24.64+0xb0], R15 ;  /* 0x0000b00f1800d986 */ /* 0x000fe2000c101112 */
[----:B------:R-:W-:Y:S01]  /*da90*/  ISETP.LT.OR P5, PT, R35, 0xb9, !P1 ;  /* 0x000000b92300780c */ /* 0x000fe20004fa1670 */
[----:B------:R-:W-:Y:S01]  /*daa0*/  FMUL R10, R10, UR20 ;  /* 0x000000140a0a7c20 */ /* 0x000fe20008400000 */
[----:B------:R-:W-:Y:S01]  /*dab0*/  FMUL R9, R9, UR20 ;  /* 0x0000001409097c20 */ /* 0x000fe20008400000 */
[----:B------:R-:W2:Y:S01]  /*dac0*/  LDL.LU R222, [R1+0x14] ;  /* 0x0000140001de7983 */ /* 0x000ea20000300800 */
[----:B------:R-:W-:-:S03]  /*dad0*/  FMUL R8, R8, UR20 ;  /* 0x0000001408087c20 */ /* 0x000fc60008400000 */
[----:B------:R-:W2:Y:S01]  /*dae0*/  LDL.LU R220, [R1+0x10] ;  /* 0x0000100001dc7983 */ /* 0x000ea20000300800 */
[----:B------:R-:W-:-:S03]  /*daf0*/  F2FP.SATFINITE.E5M2.F32.PACK_AB_MERGE_C R17, RZ, R10, RZ ;  /* 0x0000000aff11723e */ /* 0x000fc600048060ff */
[----:B------:R-:W2:Y:S01]  /*db00*/  LDL.LU R221, [R1+0xc] ;  /* 0x00000c0001dd7983 */ /* 0x000ea20000300800 */
[----:B------:R-:W-:Y:S01]  /*db10*/  F2FP.SATFINITE.E5M2.F32.PACK_AB_MERGE_C R9, RZ, R9, RZ ;  /* 0x00000009ff09723e */ /* 0x000fe200048060ff */
[----:B------:R-:W-:Y:S01]  /*db20*/  FMUL R7, R7, UR20 ;  /* 0x0000001407077c20 */ /* 0x000fe20008400000 */
[----:B0-----:R-:W-:Y:S01]  /*db30*/  F2FP.SATFINITE.E5M2.F32.PACK_AB_MERGE_C R13, RZ, R8, RZ ;  /* 0x00000008ff0d723e */ /* 0x001fe200048060ff */
[----:B------:R0:W-:Y:S01]  /*db40*/  @!P6 STG.E.U8 desc[UR18][R24.64+0xb1], R11 ;  /* 0x0000b10b1800e986 */ /* 0x0001e2000c101112 */
[----:B------:R-:W-:Y:S01]  /*db50*/  ISETP.LT.OR P6, PT, R35, 0xba, !P1 ;  /* 0x000000ba2300780c */ /* 0x000fe20004fc1670 */
[----:B-----5:R-:W-:Y:S01]  /*db60*/  FMUL R2, R2, UR20 ;  /* 0x0000001402027c20 */ /* 0x020fe20008400000 */
[----:B------:R-:W-:Y:S01]  /*db70*/  F2FP.SATFINITE.E5M2.F32.PACK_AB_MERGE_C R7, RZ, R7, RZ ;  /* 0x00000007ff07723e */ /* 0x000fe200048060ff */
[----:B------:R-:W-:Y:S01]  /*db80*/  @!P3 STG.E.U8 desc[UR18][R26.64+0xb0], R17 ;  /* 0x0000b0111a00b986 */ /* 0x000fe2000c101112 */
[----:B------:R-:W-:Y:S01]  /*db90*/  FMUL R3, R3, UR20 ;  /* 0x0000001403037c20 */ /* 0x000fe20008400000 */
[----:B------:R-:W-:Y:S01]  /*dba0*/  FMUL R4, R4, UR20 ;  /* 0x0000001404047c20 */ /* 0x000fe20008400000 */
[C---:B------:R-:W-:Y:S01]  /*dbb0*/  ISETP.LT.OR P3, PT, R35.reuse, 0xb9, !P0 ;  /* 0x000000b92300780c */ /* 0x040fe20004761670 */
[----:B------:R1:W-:Y:S01]  /*dbc0*/  @!P4 STG.E.U8 desc[UR18][R26.64+0xb1], R9 ;  /* 0x0000b1091a00c986 */ /* 0x0003e2000c101112 */
[----:B------:R-:W-:Y:S01]  /*dbd0*/  ISETP.LT.OR P4, PT, R35, 0xba, !P0 ;  /* 0x000000ba2300780c */ /* 0x000fe20004781670 */
[----:B------:R-:W-:Y:S01]  /*dbe0*/  FMUL R6, R6, UR20 ;  /* 0x0000001406067c20 */ /* 0x000fe20008400000 */
[----:B------:R-:W-:Y:S01]  /*dbf0*/  FMUL R5, R5, UR20 ;  /* 0x0000001405057c20 */ /* 0x000fe20008400000 */
[----:B------:R3:W-:Y:S01]  /*dc00*/  @!P5 STG.E.U8 desc[UR18][R24.64+0xb8], R13 ;  /* 0x0000b80d1800d986 */ /* 0x0007e2000c101112 */
[----:B------:R-:W-:Y:S01]  /*dc10*/  ISETP.LT.OR P5, PT, R35, 0xc1, !P1 ;  /* 0x000000c12300780c */ /* 0x000fe20004fa1670 */
[----:B------:R-:W-:Y:S01]  /*dc20*/  FMUL R0, R0, UR20 ;  /* 0x0000001400007c20 */ /* 0x000fe20008400000 */
[----:B0-----:R-:W-:Y:S01]  /*dc30*/  F2FP.SATFINITE.E5M2.F32.PACK_AB_MERGE_C R11, RZ, R6, RZ ;  /* 0x00000006ff0b723e */ /* 0x001fe200048060ff */
[----:B------:R-:W2:Y:S01]  /*dc40*/  LDL.LU R225, [R1+0x1c] ;  /* 0x00001c0001e17983 */ /* 0x000ea20000300800 */
[----:B------:R-:W-:-:S03]  /*dc50*/  F2FP.SATFINITE.E5M2.F32.PACK_AB_MERGE_C R5, RZ, R5, RZ ;  /* 0x00000005ff05723e */ /* 0x000fc600048060ff */
[----:B------:R0:W-:Y:S01]  /*dc60*/  @!P6 STG.E.U8 desc[UR18][R24.64+0xb9], R7 ;  /* 0x0000b9071800e986 */ /* 0x0001e2000c101112 */
[----:B-1----:R-:W-:Y:S01]  /*dc70*/  F2FP.SATFINITE.E5M2.F32.PACK_AB_MERGE_C R9, RZ, R4, RZ ;  /* 0x00000004ff09723e */ /* 0x002fe200048060ff */
[----:B------:R-:W-:Y:S01]  /*dc80*/  FMUL R4, R227, UR20 ;  /* 0x00000014e3047c20 */ /* 0x000fe20008400000 */
[C---:B------:R-:W-:Y:S01]  /*dc90*/  ISETP.LT.OR P6, PT, R35.reuse, 0xc2, !P1 ;  /* 0x000000c22300780c */ /* 0x040fe20004fc1670 */
[----:B------:R-:W-:Y:S01]  /*dca0*/  @!P3 STG.E.U8 desc[UR18][R26.64+0xb8], R11 ;  /* 0x0000b80b1a00b986 */ /* 0x000fe2000c101112 */
[----:B---3--:R-:W-:Y:S01]  /*dcb0*/  F2FP.SATFINITE.E5M2.F32.PACK_AB_MERGE_C R13, RZ, R2, RZ ;  /* 0x00000002ff0d723e */ /* 0x008fe200048060ff */
[----:B----4-:R-:W-:Y:S01]  /*dcc0*/  FMUL R2, R224, UR20 ;  /* 0x00000014e0027c20 */ /* 0x010fe20008400000 */
[----:B------:R-:W-:Y:S01]  /*dcd0*/  ISETP.LT.OR P3, PT, R35, 0xc1, !P0 ;  /* 0x000000c12300780c */ /* 0x000fe20004761670 */
[----:B------:R-:W3:Y:S01]  /*dce0*/  LDL.LU R224, [R1+0x20] ;  /* 0x0000200001e07983 */ /* 0x000ee20000300800 */
[----:B0-----:R-:W-:Y:S01]  /*dcf0*/  F2FP.SATFINITE.E5M2.F32.PACK_AB_MERGE_C R7, RZ, R3, RZ ;  /* 0x00000003ff07723e */ /* 0x001fe200048060ff */
[----:B------:R-:W-:-:S02]  /*dd00*/  FMUL R3, R226, UR20 ;  /* 0x00000014e2037c20 */ /* 0x000fc40008400000 */
[----:B------:R0:W-:Y:S01]  /*dd10*/  @!P4 STG.E.U8 desc[UR18][R26.64+0xb9], R5 ;  /* 0x0000b9051a00c986 */ /* 0x0001e2000c101112 */
[----:B------:R-:W-:-:S03]  /*dd20*/  ISETP.LT.OR P4, PT, R35, 0xc2, !P0 ;  /* 0x000000c22300780c */ /* 0x000fc60004781670 */
[----:B------:R-:W4:Y:S04]  /*dd30*/  LDL.LU R226, [R1+0x24] ;  /* 0x0000240001e27983 */ /* 0x000f280000300800 */
[----:B------:R-:W4:Y:S04]  /*dd40*/  LDL.LU R227, [R1+0x28] ;  /* 0x0000280001e37983 */ /* 0x000f280000300800 */
[----:B------:R-:W-:Y:S01]  /*dd50*/  @!P5 STG.E.U8 desc[UR18][R24.64+0xc0], R9 ;  /* 0x0000c0091800d986 */ /* 0x000fe2000c101112 */
[C---:B------:R-:W-:Y:S02]  /*dd60*/  ISETP.LT.OR P5, PT, R35.reuse, 0xc9, !P1 ;  /* 0x000000c92300780c */ /* 0x040fe40004fa1670 */
[----:B0-----:R-:W-:Y:S01]  /*dd70*/  F2FP.SATFINITE.E5M2.F32.PACK_AB_MERGE_C R5, RZ, R0, RZ ;  /* 0x00000000ff05723e */ /* 0x001fe200048060ff */
[----:B------:R0:W-:Y:S01]  /*dd80*/  @!P6 STG.E.U8 desc[UR18][R24.64+0xc1], R7 ;  /* 0x0000c1071800e986 */ /* 0x0001e2000c101112 */
[----:B------:R-:W-:-:S03]  /*dd90*/  ISETP.LT.OR P6, PT, R35, 0xca, !P1 ;  /* 0x000000ca2300780c */ /* 0x000fc60004fc1670 */
[----:B------:R-:W-:Y:S01]  /*dda0*/  @!P3 STG.E.U8 desc[UR18][R26.64+0xc0], R13 ;  /* 0x0000c00d1a00b986 */ /* 0x000fe2000c101112 */
[----:B------:R-:W-:-:S03]  /*ddb0*/  ISETP.LT.OR P3, PT, R35, 0xc9, !P0 ;  /* 0x000000c92300780c */ /* 0x000fc60004761670 */
[----:B------:R1:W-:Y:S01]  /*ddc0*/  @!P4 STG.E.U8 desc[UR18][R26.64+0xc1], R5 ;  /* 0x0000c1051a00c986 */ /* 0x0003e2000c101112 */
[----:B0-----:R-:W-:Y:S02]  /*ddd0*/  F2FP.SATFINITE.E5M2.F32.PACK_AB_MERGE_C R7, RZ, R2, RZ ;  /* 0x00000002ff07723e */ /* 0x001fe400048060ff */
[----:B------:R-:W-:-:S03]  /*dde0*/  ISETP.LT.OR P4, PT, R35, 0xca, !P0 ;  /* 0x000000ca2300780c */ /* 0x000fc60004781670 */
[----:B------:R0:W-:Y:S01]  /*ddf0*/  @!P5 STG.E.U8 desc[UR18][R24.64+0xc8], R7 ;  /* 0x0000c8071800d986 */ /* 0x0001e2000c101112 */
[----:B------:R-:W-:Y:S02]  /*de00*/  ISETP.LT.OR P5, PT, R35, 0xd1, !P1 ;  /* 0x000000d12300780c */ /* 0x000fe40004fa1670 */
[----:B------:R-:W-:Y:S02]  /*de10*/  F2FP.SATFINITE.E5M2.F32.PACK_AB_MERGE_C R9, RZ, R3, RZ ;  /* 0x00000003ff09723e */ /* 0x000fe400048060ff */
[----:B------:R-:W-:-:S03]  /*de20*/  F2FP.SATFINITE.E5M2.F32.PACK_AB_MERGE_C R11, RZ, R4, RZ ;  /* 0x00000004ff0b723e */ /* 0x000fc600048060ff */
[----:B------:R0:W-:Y:S04]  /*de30*/  @!P6 STG.E.U8 desc[UR18][R24.64+0xc9], R9 ;  /* 0x0000c9091800e986 */ /* 0x0001e8000c101112 */
[----:B------:R-:W-:Y:S01]  /*de40*/  @!P3 STG.E.U8 desc[UR18][R26.64+0xc8], R11 ;  /* 0x0000c80b1a00b986 */ /* 0x000fe2000c101112 */
[----:B--2---:R-:W-:Y:S01]  /*de50*/  FMUL R2, R220, UR20 ;  /* 0x00000014dc027c20 */ /* 0x004fe20008400000 */
[----:B------:R-:W-:Y:S02]  /*de60*/  FMUL R0, R221, UR20 ;  /* 0x00000014dd007c20 */ /* 0x000fe40008400000 */
[----:B------:R-:W2:Y:S03]  /*de70*/  LDL.LU R221, [R1+0x2c] ;  /* 0x00002c0001dd7983 */ /* 0x000ea60000300800 */
[----:B-1----:R-:W-:Y:S01]  /*de80*/  F2FP.SATFINITE.E5M2.F32.PACK_AB_MERGE_C R5, RZ, R0, RZ ;  /* 0x00000000ff05723e */ /* 0x002fe200048060ff */
[----:B------:R-:W2:Y:S01]  /*de90*/  LDL.LU R220, [R1+0x30] ;  /* 0x0000300001dc7983 */ /* 0x000ea20000300800 */
[----:B------:R-:W-:Y:S01]  /*dea0*/  FMUL R0, R223, UR20 ;  /* 0x00000014df007c20 */ /* 0x000fe20008400000 */
[----:B------:R-:W-:Y:S01]  /*deb0*/  FMUL R3, R222, UR20 ;  /* 0x00000014de037c20 */ /* 0x000fe20008400000 */
[----:B0-----:R-:W-:Y:S01]  /*dec0*/  F2FP.SATFINITE.E5M2.F32.PACK_AB_MERGE_C R7, RZ, R2, RZ ;  /* 0x00000002ff07723e */ /* 0x001fe200048060ff */
[----:B------:R-:W2:Y:S02]  /*ded0*/  LDL.LU R222, [R1+0x34] ;  /* 0x0000340001de7983 */ /* 0x000ea40000300800 */
[----:B------:R-:W-:-:S02]  /*dee0*/  F2FP.SATFINITE.E5M2.F32.PACK_AB_MERGE_C R13, RZ, R0, RZ ;  /* 0x00000000ff0d723e */ /* 0x000fc400048060ff */
[----:B------:R-:W2:Y:S01]  /*def0*/  LDL.LU R223, [R1+0x38] ;  /* 0x0000380001df7983 */ /* 0x000ea20000300800 */
[----:B------:R-:W-:Y:S01]  /*df00*/  F2FP.SATFINITE.E5M2.F32.PACK_AB_MERGE_C R9, RZ, R3, RZ ;  /* 0x00000003ff09723e */ /* 0x000fe200048060ff */
[----:B------:R-:W-:Y:S02]  /*df10*/  FMUL R2, R225, UR20 ;  /* 0x00000014e1027c20 */ /* 0x000fe40008400000 */
[----:B------:R-:W2:Y:S04]  /*df20*/  LDL.LU R225, [R1+0x3c] ;  /* 0x00003c0001e17983 */ /* 0x000ea80000300800 */
[----:B------:R-:W-:Y:S01]  /*df30*/  @!P4 STG.E.U8 desc[UR18][R26.64+0xc9], R5 ;  /* 0x0000c9051a00c986 */ /* 0x000fe2000c101112 */
[----:B---3--:R-:W-:-:S03]  /*df40*/  FMUL R0, R224, UR20 ;  /* 0x00000014e0007c20 */ /* 0x008fc60008400000 */
[----:B------:R0:W-:Y:S04]  /*df50*/  @!P5 STG.E.U8 desc[UR18][R24.64+0xd0], R7 ;  /* 0x0000d0071800d986 */ /* 0x0001e8000c101112 */
[----:B------:R-:W3:Y:S01]  /*df60*/  LDL.LU R224, [R1+0x40] ;  /* 0x0000400001e07983 */ /* 0x000ee20000300800 */
[----:B----4-:R-:W-:-:S03]  /*df70*/  FMUL R3, R226, UR20 ;  /* 0x00000014e2037c20 */ /* 0x010fc60008400000 */
[----:B------:R-:W4:Y:S01]  /*df80*/  LDL.LU R226, [R1+0x44] ;  /* 0x0000440001e27983 */ /* 0x000f220000300800 */
[----:B0-----:R-:W-:Y:S01]  /*df90*/  F2FP.SATFINITE.E5M2.F32.PACK_AB_MERGE_C R7, RZ, R0, RZ ;  /* 0x00000000ff07723e */ /* 0x001fe200048060ff */
[----:B------:R-:W-:Y:S02]  /*dfa0*/  FMUL R0, R227, UR20 ;  /* 0x00000014e3007c20 */ /* 0x000fe40008400000 */
[----:B------:R-:W4:Y:S01]  /*dfb0*/  LDL.LU R227, [R1+0x48] ;  /* 0x0000480001e37983 */ /* 0x000f220000300800 */
[C---:B------:R-:W-:Y:S02]  /*dfc0*/  ISETP.LT.OR P6, PT, R35.reuse, 0xd2, !P1 ;  /* 0x000000d22300780c */ /* 0x040fe40004fc1670 */
[C---:B------:R-:W-:Y:S01]  /*dfd0*/  ISETP.LT.OR P4, PT, R35.reuse, 0xd2, !P0 ;  /* 0x000000d22300780c */ /* 0x040fe20004781670 */
[----:B------:R-:W4:Y:S01]  /*dfe0*/  LDL.LU R219, [R1+0x4c] ;  /* 0x00004c0001db7983 */ /* 0x000f220000300800 */
[----:B------:R-:W-:Y:S02]  /*dff0*/  F2FP.SATFINITE.E5M2.F32.PACK_AB_MERGE_C R5, RZ, R2, RZ ;  /* 0x00000002ff05723e */ /* 0x000fe400048060ff */
[----:B------:R-:W-:-:S02]  /*e000*/  ISETP.LT.OR P3, PT, R35, 0xd1, !P0 ;  /* 0x000000d12300780c */ /* 0x000fc40004761670 */
[----:B------:R-:W-:Y:S02]  /*e010*/  ISETP.LT.OR P5, PT, R35, 0xd9, !P1 ;  /* 0x000000d92300780c */ /* 0x000fe40004fa1670 */
[----:B------:R-:W-:-:S03]  /*e020*/  F2FP.SATFINITE.E5M2.F32.PACK_AB_MERGE_C R11, RZ, R0, RZ ;  /* 0x00000000ff0b723e */ /* 0x000fc600048060ff */
[----:B------:R0:W-:Y:S01]  /*e030*/  @!P6 STG.E.U8 desc[UR18][R24.64+0xd1], R9 ;  /* 0x0000d1091800e986 */ /* 0x0001e2000c101112 */
[----:B------:R-:W-:-:S03]  /*e040*/  ISETP.LT.OR P6, PT, R35, 0xda, !P1 ;  /* 0x000000da2300780c */ /* 0x000fc60004fc1670 */
[----:B------:R1:W-:Y:S01]  /*e050*/  @!P4 STG.E.U8 desc[UR18][R26.64+0xd1], R5 ;  /* 0x0000d1051a00c986 */ /* 0x0003e2000c101112 */
[----:B------:R-:W-:-:S03]  /*e060*/  ISETP.LT.OR P4, PT, R35, 0xda, !P0 ;  /* 0x000000da2300780c */ /* 0x000fc60004781670 */
[----:B------:R-:W-:Y:S01]  /*e070*/  @!P3 STG.E.U8 desc[UR18][R26.64+0xd0], R13 ;  /* 0x0000d00d1a00b986 */ /* 0x000fe2000c101112 */
[----:B0-----:R-:W-:-:S03]  /*e080*/  F2FP.SATFINITE.E5M2.F32.PACK_AB_MERGE_C R9, RZ, R3, RZ ;  /* 0x00000003ff09723e */ /* 0x001fc600048060ff */
[----:B------:R0:W-:Y:S04]  /*e090*/  @!P5 STG.E.U8 desc[UR18][R24.64+0xd8], R7 ;  /* 0x0000d8071800d986 */ /* 0x0001e8000c101112 */
[----:B------:R0:W-:Y:S01]  /*e0a0*/  @!P6 STG.E.U8 desc[UR18][R24.64+0xd9], R9 ;  /* 0x0000d9091800e986 */ /* 0x0001e2000c101112 */
[----:B--2---:R-:W-:-:S03]  /*e0b0*/  FMUL R0, R221, UR20 ;  /* 0x00000014dd007c20 */ /* 0x004fc60008400000 */
[----:B------:R-:W2:Y:S01]  /*e0c0*/  LDL.LU R221, [R1+0x50] ;  /* 0x0000500001dd7983 */ /* 0x000ea20000300800 */
[----:B------:R-:W-:-:S03]  /*e0d0*/  FMUL R2, R220, UR20 ;  /* 0x00000014dc027c20 */ /* 0x000fc60008400000 */
[----:B------:R-:W2:Y:S01]  /*e0e0*/  LDL.LU R220, [R1+0x54] ;  /* 0x0000540001dc7983 */ /* 0x000ea20000300800 */
[----:B-1----:R-:W-:Y:S01]  /*e0f0*/  F2FP.SATFINITE.E5M2.F32.PACK_AB_MERGE_C R5, RZ, R0, RZ ;  /* 0x00000000ff05723e */ /* 0x002fe200048060ff */
[----:B------:R-:W-:Y:S02]  /*e100*/  FMUL R3, R222, UR20 ;  /* 0x00000014de037c20 */ /* 0x000fe40008400000 */
[----:B------:R-:W2:Y:S01]  /*e110*/  LDL.LU R222, [R1+0x58] ;  /* 0x0000580001de7983 */ /* 0x000ea20000300800 */
[----:B0-----:R-:W-:Y:S01]  /*e120*/  F2FP.SATFINITE.E5M2.F32.PACK_AB_MERGE_C R7, RZ, R2, RZ ;  /* 0x00000002ff07723e */ /* 0x001fe200048060ff */
[----:B------:R-:W-:Y:S01]  /*e130*/  FMUL R4, R223, UR20 ;  /* 0x00000014df047c20 */ /* 0x000fe20008400000 */
[----:B------:R-:W-:Y:S01]  /*e140*/  F2FP.SATFINITE.E5M2.F32.PACK_AB_MERGE_C R9, RZ, R3, RZ ;  /* 0x00000003ff09723e */ /* 0x000fe200048060ff */
[----:B------:R-:W2:Y:S01]  /*e150*/  LDL.LU R223, [R1+0x5c] ;  /* 0x00005c0001df7983 */ /* 0x000ea20000300800 */
[----:B------:R-:W-:-:S03]  /*e160*/  FMUL R0, R225, UR20 ;  /* 0x00000014e1007c20 */ /* 0x000fc60008400000 */
[----:B------:R0:W-:Y:S04]  /*e170*/  @!P4 STG.E.U8 desc[UR18][R26.64+0xd9], R5 ;  /* 0x0000d9051a00c986 */ /* 0x0001e8000c101112 */
[----:B------:R-:W2:Y:S01]  /*e180*/  LDL.LU R225, [R1+0x60] ;  /* 0x0000600001e17983 */ /* 0x000ea20000300800 */
[----:B0-----:R-:W-:Y:S01]  /*e190*/  F2FP.SATFINITE.E5M2.F32.PACK_AB_MERGE_C R5, RZ, R0, RZ ;  /* 0x00000000ff05723e */ /* 0x001fe200048060ff */
[----:B---3--:R-:W-:Y:S02]  /*e1a0*/  FMUL R2, R224, UR20 ;  /* 0x00000014e0027c20 */ /* 0x008fe40008400000 */
[----:B------:R-:W3:Y:S01]  /*e1b0*/  LDL.LU R224, [R1+0x64] ;  /* 0x0000640001e07983 */ /* 0x000ee20000300800 */
[----:B----4-:R-:W-:-:S03]  /*e1c0*/  FMUL R3, R226, UR20 ;  /* 0x00000014e2037c20 */ /* 0x010fc60008400000 */
[----:B------:R-:W4:Y:S01]  /*e1d0*/  LDL.LU R226, [R1+0x68] ;  /* 0x0000680001e27983 */ /* 0x000f220000300800 */
[----:B------:R-:W-:-:S03]  /*e1e0*/  FMUL R0, R227, UR20 ;  /* 0x00000014e3007c20 */ /* 0x000fc60008400000 */
[----:B------:R-:W4:Y:S01]  /*e1f0*/  LDL.LU R227, [R1+0x6c] ;  /* 0x00006c0001e37983 */ /* 0x000f220000300800 */
[C---:B------:R-:W-:Y:S02]  /*e200*/  ISETP.LT.OR P3, PT, R35.reuse, 0xd9, !P0 ;  /* 0x000000d92300780c */ /* 0x040fe40004761670 */
[C---:B------:R-:W-:Y:S02]  /*e210*/  ISETP.LT.OR P5, PT, R35.reuse, 0xe1, !P1 ;  /* 0x000000e12300780c */ /* 0x040fe40004fa1670 */
[C---:B------:R-:W-:Y:S02]  /*e220*/  ISETP.LT.OR P6, PT, R35.reuse, 0xe2, !P1 ;  /* 0x000000e22300780c */ /* 0x040fe40004fc1670 */
[----:B------:R-:W-:-:S07]  /*e230*/  ISETP.LT.OR P4, PT, R35, 0xe2, !P0 ;  /* 0x000000e22300780c */ /* 0x000fce0004781670 */
[----:B------:R-:W-:Y:S01]  /*e240*/  @!P3 STG.E.U8 desc[UR18][R26.64+0xd8], R11 ;  /* 0x0000d80b1a00b986 */ /* 0x000fe2000c101112 */
[----:B------:R-:W-:-:S03]  /*e250*/  ISETP.LT.OR P3, PT, R35, 0xe1, !P0 ;  /* 0x000000e12300780c */ /* 0x000fc60004761670 */
[----:B------:R0:W-:Y:S01]  /*e260*/  @!P5 STG.E.U8 desc[UR18][R24.64+0xe0], R7 ;  /* 0x0000e0071800d986 */ /* 0x0001e2000c101112 */
[----:B------:R-:W-:-:S03]  /*e270*/  ISETP.LT.OR P5, PT, R35, 0xe9, !P1 ;  /* 0x000000e92300780c */ /* 0x000fc60004fa1670 */
[----:B------:R1:W-:Y:S01]  /*e280*/  @!P6 STG.E.U8 desc[UR18][R24.64+0xe1], R9 ;  /* 0x0000e1091800e986 */ /* 0x0003e2000c101112 */
[----:B------:R-:W-:Y:S02]  /*e290*/  ISETP.LT.OR P6, PT, R35, 0xea, !P1 ;  /* 0x000000ea2300780c */ /* 0x000fe40004fc1670 */
[----:B------:R-:W-:Y:S01]  /*e2a0*/  F2FP.SATFINITE.E5M2.F32.PACK_AB_MERGE_C R13, RZ, R4, RZ ;  /* 0x00000004ff0d723e */ /* 0x000fe200048060ff */
[----:B------:R1:W-:Y:S01]  /*e2b0*/  @!P4 STG.E.U8 desc[UR18][R26.64+0xe1], R5 ;  /* 0x0000e1051a00c986 */ /* 0x0003e2000c101112 */
[----:B0-----:R-:W-:-:S03]  /*e2c0*/  F2FP.SATFINITE.E5M2.F32.PACK_AB_MERGE_C R7, RZ, R2, RZ ;  /* 0x00000002ff07723e */ /* 0x001fc600048060ff */
[----:B------:R-:W-:Y:S01]  /*e2d0*/  @!P3 STG.E.U8 desc[UR18][R26.64+0xe0], R13 ;  /* 0x0000e00d1a00b986 */ /* 0x000fe2000c101112 */
[----:B-1----:R-:W-:-:S03]  /*e2e0*/  F2FP.SATFINITE.E5M2.F32.PACK_AB_MERGE_C R9, RZ, R3, RZ ;  /* 0x00000003ff09723e */ /* 0x002fc600048060ff */
[----:B------:R0:W-:Y:S01]  /*e2f0*/  @!P5 STG.E.U8 desc[UR18][R24.64+0xe8], R7 ;  /* 0x0000e8071800d986 */ /* 0x0001e2000c101112 */
[C---:B------:R-:W-:Y:S02]  /*e300*/  ISETP.LT.OR P3, PT, R35.reuse, 0xe9, !P0 ;  /* 0x000000e92300780c */ /* 0x040fe40004761670 */
[C---:B------:R-:W-:Y:S01]  /*e310*/  ISETP.LT.OR P4, PT, R35.reuse, 0xea, !P0 ;  /* 0x000000ea2300780c */ /* 0x040fe20004781670 */
[----:B------:R1:W-:Y:S01]  /*e320*/  @!P6 STG.E.U8 desc[UR18][R24.64+0xe9], R9 ;  /* 0x0000e9091800e986 */ /* 0x0003e2000c101112 */
[----:B------:R-:W-:Y:S01]  /*e330*/  ISETP.LT.OR P5, PT, R35, 0xf1, !P1 ;  /* 0x000000f12300780c */ /* 0x000fe20004fa1670 */
[----:B------:R-:W-:Y:S01]  /*e340*/  FMUL R2, R219, UR20 ;  /* 0x00000014db027c20 */ /* 0x000fe20008400000 */
[----:B------:R-:W-:Y:S02]  /*e350*/  ISETP.LT.OR P6, PT, R35, 0xf2, !P1 ;  /* 0x000000f22300780c */ /* 0x000fe40004fc1670 */
[----:B------:R-:W-:Y:S02]  /*e360*/  F2FP.SATFINITE.E5M2.F32.PACK_AB_MERGE_C R11, RZ, R0, RZ ;  /* 0x00000000ff0b723e */ /* 0x000fe400048060ff */
[----:B------:R-:W-:-:S03]  /*e370*/  F2FP.SATFINITE.E5M2.F32.PACK_AB_MERGE_C R5, RZ, R2, RZ ;  /* 0x00000002ff05723e */ /* 0x000fc600048060ff */
[----:B------:R-:W-:Y:S01]  /*e380*/  @!P3 STG.E.U8 desc[UR18][R26.64+0xe8], R11 ;  /* 0x0000e80b1a00b986 */ /* 0x000fe2000c101112 */
[----:B------:R-:W-:-:S03]  /*e390*/  ISETP.LT.OR P3, PT, R35, 0xf1, !P0 ;  /* 0x000000f12300780c */ /* 0x000fc60004761670 */
[----:B------:R-:W-:Y:S01]  /*e3a0*/  @!P4 STG.E.U8 desc[UR18][R26.64+0xe9], R5 ;  /* 0x0000e9051a00c986 */ /* 0x000fe2000c101112 */
[C---:B------:R-:W-:Y:S02]  /*e3b0*/  ISETP.LT.OR P4, PT, R35.reuse, 0xf9, !P1 ;  /* 0x000000f92300780c */ /* 0x040fe40004f81670 */
[----:B------:R-:W-:Y:S01]  /*e3c0*/  ISETP.LT.OR P1, PT, R35, 0xfa, !P1 ;  /* 0x000000fa2300780c */ /* 0x000fe20004f21670 */
[----:B--2---:R-:W-:Y:S01]  /*e3d0*/  FMUL R0, R221, UR20 ;  /* 0x00000014dd007c20 */ /* 0x004fe20008400000 */
[----:B------:R-:W-:-:S04]  /*e3e0*/  FMUL R3, R220, UR20 ;  /* 0x00000014dc037c20 */ /* 0x000fc80008400000 */
[----:B0-----:R-:W-:Y:S02]  /*e3f0*/  F2FP.SATFINITE.E5M2.F32.PACK_AB_MERGE_C R7, RZ, R0, RZ ;  /* 0x00000000ff07723e */ /* 0x001fe400048060ff */
[----:B-1----:R-:W-:Y:S01]  /*e400*/  F2FP.SATFINITE.E5M2.F32.PACK_AB_MERGE_C R9, RZ, R3, RZ ;  /* 0x00000003ff09723e */ /* 0x002fe200048060ff */
[----:B------:R-:W-:Y:S02]  /*e410*/  FMUL R0, R222, UR20 ;  /* 0x00000014de007c20 */ /* 0x000fe40008400000 */
[----:B------:R0:W-:Y:S01]  /*e420*/  @!P5 STG.E.U8 desc[UR18][R24.64+0xf0], R7 ;  /* 0x0000f0071800d986 */ /* 0x0001e2000c101112 */
[----:B------:R-:W-:-:S03]  /*e430*/  ISETP.LT.OR P5, PT, R35, 0xf2, !P0 ;  /* 0x000000f22300780c */ /* 0x000fc600047a1670 */
[----:B------:R1:W-:Y:S01]  /*e440*/  @!P6 STG.E.U8 desc[UR18][R24.64+0xf1], R9 ;  /* 0x0000f1091800e986 */ /* 0x0003e2000c101112 */
[----:B------:R-:W-:Y:S02]  /*e450*/  ISETP.LT.OR P6, PT, R35, 0xf9, !P0 ;  /* 0x000000f92300780c */ /* 0x000fe400047c1670 */
[----:B------:R-:W-:Y:S01]  /*e460*/  F2FP.SATFINITE.E5M2.F32.PACK_AB_MERGE_C R13, RZ, R0, RZ ;  /* 0x00000000ff0d723e */ /* 0x000fe200048060ff */
[----:B------:R-:W-:Y:S01]  /*e470*/  FMUL R0, R223, UR20 ;  /* 0x00000014df007c20 */ /* 0x000fe20008400000 */
[----:B------:R-:W-:Y:S01]  /*e480*/  ISETP.LT.OR P0, PT, R35, 0xfa, !P0 ;  /* 0x000000fa2300780c */ /* 0x000fe20004701670 */
[----:B------:R-:W-:-:S03]  /*e490*/  FMUL R2, R225, UR20 ;  /* 0x00000014e1027c20 */ /* 0x000fc60008400000 */
[----:B0-----:R-:W-:Y:S02]  /*e4a0*/  F2FP.SATFINITE.E5M2.F32.PACK_AB_MERGE_C R7, RZ, R0, RZ ;  /* 0x00000000ff07723e */ /* 0x001fe400048060ff */
[----:B-1----:R-:W-:Y:S01]  /*e4b0*/  F2FP.SATFINITE.E5M2.F32.PACK_AB_MERGE_C R9, RZ, R2, RZ ;  /* 0x00000002ff09723e */ /* 0x002fe200048060ff */
[----:B---3--:R-:W-:Y:S01]  /*e4c0*/  FMUL R3, R224, UR20 ;  /* 0x00000014e0037c20 */ /* 0x008fe20008400000 */
[----:B----4-:R-:W-:Y:S01]  /*e4d0*/  FMUL R4, R226, UR20 ;  /* 0x00000014e2047c20 */ /* 0x010fe20008400000 */
[----:B------:R-:W-:-:S03]  /*e4e0*/  FMUL R5, R227, UR20 ;  /* 0x00000014e3057c20 */ /* 0x000fc60008400000 */
[----:B------:R-:W-:Y:S02]  /*e4f0*/  F2FP.SATFINITE.E5M2.F32.PACK_AB_MERGE_C R3, RZ, R3, RZ ;  /* 0x00000003ff03723e */ /* 0x000fe400048060ff */
[----:B------:R-:W-:Y:S02]  /*e500*/  F2FP.SATFINITE.E5M2.F32.PACK_AB_MERGE_C R11, RZ, R4, RZ ;  /* 0x00000004ff0b723e */ /* 0x000fe400048060ff */
[----:B------:R-:W-:Y:S01]  /*e510*/  F2FP.SATFINITE.E5M2.F32.PACK_AB_MERGE_C R5, RZ, R5, RZ ;  /* 0x00000005ff05723e */ /* 0x000fe200048060ff */
[----:B------:R0:W-:Y:S04]  /*e520*/  @!P3 STG.E.U8 desc[UR18][R26.64+0xf0], R13 ;  /* 0x0000f00d1a00b986 */ /* 0x0001e8000c101112 */
[----:B------:R0:W-:Y:S04]  /*e530*/  @!P5 STG.E.U8 desc[UR18][R26.64+0xf1], R7 ;  /* 0x0000f1071a00d986 */ /* 0x0001e8000c101112 */
[----:B------:R0:W-:Y:S04]  /*e540*/  @!P4 STG.E.U8 desc[UR18][R24.64+0xf8], R9 ;  /* 0x0000f8091800c986 */ /* 0x0001e8000c101112 */
[----:B------:R0:W-:Y:S04]  /*e550*/  @!P1 STG.E.U8 desc[UR18][R24.64+0xf9], R3 ;  /* 0x0000f90318009986 */ /* 0x0001e8000c101112 */
[----:B------:R0:W-:Y:S04]  /*e560*/  @!P6 STG.E.U8 desc[UR18][R26.64+0xf8], R11 ;  /* 0x0000f80b1a00e986 */ /* 0x0001e8000c101112 */
[----:B------:R0:W-:Y:S02]  /*e570*/  @!P0 STG.E.U8 desc[UR18][R26.64+0xf9], R5 ;  /* 0x0000f9051a008986 */ /* 0x0001e4000c101112 */
.L_x_293:
[----:B------:R-:W-:Y:S05]  /*e580*/  BSYNC B0 ;  /* 0x0000000000007941 */ /* 0x000fea0003800000 */
.L_x_35:
[----:B0----5:R-:W2:Y:S04]  /*e590*/  LDL.LU R3, [R1+0x78] ;  /* 0x0000780001037983 */ /* 0x021ea80000300800 */
[----:B------:R-:W2:Y:S01]  /*e5a0*/  LDL.LU R2, [R1+0x7c] ;  /* 0x00007c0001027983 */ /* 0x000ea20000300800 */
[----:B------:R-:W-:Y:S01]  /*e5b0*/  ULDC UR6, c[0x0][0xc] ;  /* 0x0000030000067ab9 */ /* 0x000fe20000000800 */
[----:B------:R-:W-:Y:S01]  /*e5c0*/  ULDC UR7, c[0x0][0x10] ;  /* 0x0000040000077ab9 */ /* 0x000fe20000000800 */
[----:B------:R-:W2:Y:S01]  /*e5d0*/  LDC R5, c[0x0][0x14] ;  /* 0x00000500ff057b82 */ /* 0x000ea20000000800 */
[----:B------:R-:W-:Y:S01]  /*e5e0*/  UIMAD.WIDE.U32 UR6, UR6, UR7, URZ ;  /* 0x00000007060672a5 */ /* 0x000fe2000f8e003f */
[----:B------:R-:W-:Y:S01]  /*e5f0*/  PRMT R0, RZ, 0x7610, R0 ;  /* 0x00007610ff007816 */ /* 0x000fe20000000000 */
[----:B------:R-:W-:-:S04]  /*e600*/  UMOV UR22, 0xffffffff ;  /* 0xffffffff00167882 */ /* 0x000fc80000000000 */
[----:B--2---:R-:W-:-:S04]  /*e610*/  IMAD.WIDE.U32 R2, R5, UR6, R2 ;  /* 0x0000000605027c25 */ /* 0x004fc8000f8e0002 */
[----:B------:R-:W-:Y:S01]  /*e620*/  IMAD R5, R5, UR7, RZ ;  /* 0x0000000705057c24 */ /* 0x000fe2000f8e02ff */
[----:B------:R-:W-:Y:S01]  /*e630*/  ULDC.64 UR6, c[0x0][0x650] ;  /* 0x0001940000067ab9 */ /* 0x000fe20000000a00 */
[----:B------:R-:W-:Y:S01]  /*e640*/  IMAD.MOV.U32 R19, RZ, RZ, R2 ;  /* 0x000000ffff137224 */ /* 0x000fe200078e0002 */
[----:B------:R-:W-:Y:S01]  /*e650*/  ISETP.GE.U32.AND P0, PT, R2, UR6, PT ;  /* 0x0000000602007c0c */ /* 0x000fe2000bf06070 */
[----:B------:R-:W-:Y:S02]  /*e660*/  IMAD.IADD R22, R3, 0x1, R5 ;  /* 0x0000000103167824 */ /* 0x000fe400078e0205 */
[----:B------:R-:W-:-:S03]  /*e670*/  IMAD.MOV.U32 R2, RZ, RZ, -0x1 ;  /* 0xffffffffff027424 */ /* 0x000fc600078e00ff */
[----:B------:R0:W-:Y:S01]  /*e680*/  STL [R1+0x78], R22 ;  /* 0x0000781601007387 */ /* 0x0001e20000100800 */
[----:B------:R-:W-:-:S03]  /*e690*/  ISETP.GE.U32.AND.EX P0, PT, R22, UR7, PT, P0 ;  /* 0x0000000716007c0c */ /* 0x000fc6000bf06100 */
[----:B------:R0:W-:Y:S04]  /*e6a0*/  STL [R1+0x7c], R19 ;  /* 0x00007c1301007387 */ /* 0x0001e80000100800 */
[----:B------:R0:W-:Y:S06]  /*e6b0*/  STL [R1+0x80], R2 ;  /* 0x0000800201007387 */ /* 0x0001ec0000100800 */
[----:B------:R-:W-:Y:S05]  /*e6c0*/  @P0 BRA `(.L_x_294) ;  /* 0x00000004006c0947 */ /* 0x000fea0003800000 */
[----:B------:R-:W2:Y:S01]  /*e6d0*/  S2R R14, SR_CTAID.X ;  /* 0x00000000000e7919 */ /* 0x000ea20000002500 */
[----:B------:R-:W5:Y:S01]  /*e6e0*/  LDC.64 R8, c[0x0][0x628] ;  /* 0x00018a00ff087b82 */ /* 0x000f620000000a00 */
[----:B------:R-:W-:Y:S01]  /*e6f0*/  ULDC UR6, c[0x0][0x150] ;  /* 0x0000540000067ab9 */ /* 0x000fe20000000800 */
[----:B------:R-:W-:Y:S01]  /*e700*/  IMAD.MOV.U32 R6, RZ, RZ, R19 ;  /* 0x000000ffff067224 */ /* 0x000fe200078e0013 */
[----:B------:R-:W0:Y:S01]  /*e710*/  S2R R16, SR_CTAID.Y ;  /* 0x0000000000107919 */ /* 0x000e220000002600 */
[----:B------:R-:W-:-:S04]  /*e720*/  IMAD.MOV.U32 R7, RZ, RZ, R22 ;  /* 0x000000ffff077224 */ /* 0x000fc800078e0016 */
[----:B------:R-:W0:Y:S08]  /*e730*/  LDC R17, c[0x0][0x144] ;  /* 0x00005100ff117b82 */ /* 0x000e300000000800 */
[----:B------:R-:W0:Y:S08]  /*e740*/  LDC R10, c[0x0][0x630] ;  /* 0x00018c00ff0a7b82 */ /* 0x000e300000000800 */
[----:B------:R-:W0:Y:S01]  /*e750*/  LDC.64 R12, c[0x0][0x620] ;  /* 0x00018800ff0c7b82 */ /* 0x000e220000000a00 */
[----:B-----5:R-:W-:-:S04]  /*e760*/  ISETP.NE.U32.AND P0, PT, R8, RZ, PT ;  /* 0x000000ff0800720c */ /* 0x020fc80003f05070 */
[----:B------:R-:W-:Y:S02]  /*e770*/  ISETP.NE.AND.EX P0, PT, R9, RZ, PT, P0 ;  /* 0x000000ff0900720c */ /* 0x000fe40003f05300 */
[----:B--2---:R-:W-:-:S05]  /*e780*/  I2FP.F32.U32 R0, R14 ;  /* 0x0000000e00007245 */ /* 0x004fca0000201000 */
[----:B------:R-:W-:-:S04]  /*e790*/  FMUL R0, R0, UR6 ;  /* 0x0000000600007c20 */ /* 0x000fc80008400000 */
[----:B------:R2:W0:Y:S02]  /*e7a0*/  F2I.U32.TRUNC.NTZ R15, R0 ;  /* 0x00000000000f7305 */ /* 0x000424000020f000 */
[----:B------:R-:W-:Y:S05]  /*e7b0*/  @!P0 BRA `(.L_x_295) ;  /* 0x0000000000288947 */ /* 0x000fea0003800000 */
[----:B--2---:R-:W2:Y:S02]  /*e7c0*/  LDC R0, c[0x0][0x634] ;  /* 0x00018d00ff007b82 */ /* 0x004ea40000000800 */
[----:B--2---:R-:W-:-:S05]  /*e7d0*/  IADD3 R7, P0, R19, R0, RZ ;  /* 0x0000000013077210 */ /* 0x004fca0007f1e0ff */
[----:B------:R-:W-:-:S04]  /*e7e0*/  IMAD.X R11, RZ, RZ, R22, P0 ;  /* 0x000000ffff0b7224 */ /* 0x000fc800000e0616 */
[----:B0-----:R-:W-:-:S04]  /*e7f0*/  IMAD.WIDE.U32 R2, R11, R8, RZ ;  /* 0x000000080b027225 */ /* 0x001fc800078e00ff */
[----:B------:R-:W-:-:S04]  /*e800*/  IMAD.WIDE.U32 R4, P0, R7, R9, R2 ;  /* 0x0000000907047225 */ /* 0x000fc80007800002 */
[----:B------:R-:W-:-:S04]  /*e810*/  IMAD.WIDE.U32 R2, R7, R8, RZ ;  /* 0x0000000807027225 */ /* 0x000fc800078e00ff */
[----:B------:R-:W-:Y:S01]  /*e820*/  IMAD.X R7, RZ, RZ, RZ, P0 ;  /* 0x000000ffff077224 */ /* 0x000fe200000e06ff */
[----:B------:R-:W-:Y:S01]  /*e830*/  IADD3 RZ, P0, R3, R4, RZ ;  /* 0x0000000403ff7210 */ /* 0x000fe20007f1e0ff */
[----:B------:R-:W-:-:S04]  /*e840*/  IMAD.MOV.U32 R6, RZ, RZ, R5 ;  /* 0x000000ffff067224 */ /* 0x000fc800078e0005 */
[----:B------:R-:W-:-:S08]  /*e850*/  IMAD.WIDE.U32.X R6, R11, R9, R6, P0 ;  /* 0x000000090b067225 */ /* 0x000fd000000e0406 */
.L_x_295:
[-CC-:B0-----:R-:W-:Y:S01]  /*e860*/  SHF.R.U64 R24, R6, R10.reuse, R7.reuse ;  /* 0x0000000a06187219 */ /* 0x181fe20000001207 */
[----:B------:R-:W0:Y:S01]  /*e870*/  LDC.64 R20, c[0x0][0x640] ;  /* 0x00019000ff147b82 */ /* 0x000e220000000a00 */
[----:B--2---:R-:W-:Y:S01]  /*e880*/  SHF.R.U32.HI R0, RZ, R10, R7 ;  /* 0x0000000aff007219 */ /* 0x004fe20000011607 */
[----:B------:R-:W-:Y:S01]  /*e890*/  IMAD.MOV.U32 R2, RZ, RZ, R19 ;  /* 0x000000ffff027224 */ /* 0x000fe200078e0013 */
[----:B------:R-:W-:Y:S01]  /*e8a0*/  IADD3 R5, P0, RZ, -R24, RZ ;  /* 0x80000018ff057210 */ /* 0x000fe20007f1e0ff */
[----:B------:R-:W-:Y:S01]  /*e8b0*/  IMAD.MOV R15, RZ, RZ, -R15 ;  /* 0x000000ffff0f7224 */ /* 0x000fe200078e0a0f */
[----:B------:R-:W-:Y:S01]  /*e8c0*/  ULDC UR6, c[0x0][0x154] ;  /* 0x0000550000067ab9 */ /* 0x000fe20000000800 */
[----:B------:R-:W-:Y:S02]  /*e8d0*/  IMAD.MOV.U32 R7, RZ, RZ, 0x1 ;  /* 0x00000001ff077424 */ /* 0x000fe400078e00ff */
[----:B------:R-:W2:Y:S01]  /*e8e0*/  LDC R4, c[0x0][0x618] ;  /* 0x00018600ff047b82 */ /* 0x000ea20000000800 */
[----:B------:R-:W-:-:S02]  /*e8f0*/  IMAD.X R3, RZ, RZ, ~R0, P0 ;  /* 0x000000ffff037224 */ /* 0x000fc400000e0e00 */
[----:B------:R-:W-:Y:S02]  /*e900*/  IMAD R15, R17, R15, R14 ;  /* 0x0000000f110f7224 */ /* 0x000fe400078e020e */
[-C--:B------:R-:W-:Y:S02]  /*e910*/  IMAD R0, R3, R12.reuse, RZ ;  /* 0x0000000c03007224 */ /* 0x080fe400078e02ff */
[----:B------:R-:W-:Y:S01]  /*e920*/  IMAD.MOV.U32 R3, RZ, RZ, R22 ;  /* 0x000000ffff037224 */ /* 0x000fe200078e0016 */
[----:B------:R-:W5:Y:S01]  /*e930*/  LDC R6, c[0x0][0x608] ;  /* 0x00018200ff067b82 */ /* 0x000f620000000800 */
[----:B------:R-:W-:-:S04]  /*e940*/  IMAD.WIDE.U32 R2, R5, R12, R2 ;  /* 0x0000000c05027225 */ /* 0x000fc800078e0002 */
[----:B------:R-:W-:-:S03]  /*e950*/  IMAD R5, R5, R13, R0 ;  /* 0x0000000d05057224 */ /* 0x000fc600078e0200 */
[----:B------:R-:W1:Y:S01]  /*e960*/  LDC R18, c[0x0][0x658] ;  /* 0x00019600ff127b82 */ /* 0x000e620000000800 */
[----:B------:R-:W-:Y:S01]  /*e970*/  I2FP.F32.U32 R0, R16 ;  /* 0x0000001000007245 */ /* 0x000fe20000201000 */
[----:B------:R-:W-:Y:S01]  /*e980*/  IMAD.IADD R3, R3, 0x1, R5 ;  /* 0x0000000103037824 */ /* 0x000fe200078e0205 */
[----:B0-----:R-:W-:Y:S01]  /*e990*/  ISETP.NE.U32.AND P0, PT, R20, RZ, PT ;  /* 0x000000ff1400720c */ /* 0x001fe20003f05070 */
[----:B------:R-:W-:Y:S02]  /*e9a0*/  IMAD.MOV.U32 R5, RZ, RZ, -0x1 ;  /* 0xffffffffff057424 */ /* 0x000fe400078e00ff */
[----:B------:R-:W-:Y:S02]  /*e9b0*/  FMUL R0, R0, UR6 ;  /* 0x0000000600007c20 */ /* 0x000fe40008400000 */
[----:B------:R-:W0:Y:S01]  /*e9c0*/  LDC R13, c[0x0][0x148] ;  /* 0x00005200ff0d7b82 */ /* 0x000e220000000800 */
[----:B--2---:R-:W-:Y:S01]  /*e9d0*/  SHF.R.U64 R10, R2, R4, R3 ;  /* 0x00000004020a7219 */ /* 0x004fe20000001203 */
[----:B------:R2:W0:Y:S01]  /*e9e0*/  F2I.U32.TRUNC.NTZ R12, R0 ;  /* 0x00000000000c7305 */ /* 0x000422000020f000 */
[----:B------:R-:W-:-:S02]  /*e9f0*/  ISETP.NE.AND.EX P0, PT, R21, RZ, PT, P0 ;  /* 0x000000ff1500720c */ /* 0x000fc40003f05300 */
[----:B------:R-:W-:-:S03]  /*ea00*/  SHF.R.U32.HI R3, RZ, R4, R3 ;  /* 0x00000004ff037219 */ /* 0x000fc60000011603 */
[----:B------:R-:W0:Y:S01]  /*ea10*/  LDC R14, c[0x0][0x600] ;  /* 0x00018000ff0e7b82 */ /* 0x000e220000000800 */
[-CC-:B-----5:R-:W-:Y:S02]  /*ea20*/  SHF.R.U64 R8, R10, R6.reuse, R3.reuse ;  /* 0x000000060a087219 */ /* 0x1a0fe40000001203 */
[----:B------:R-:W-:-:S05]  /*ea30*/  SHF.R.U32.HI R3, RZ, R6, R3 ;  /* 0x00000006ff037219 */ /* 0x000fca0000011603 */
[----:B------:R-:W0:Y:S01]  /*ea40*/  LDC R19, c[0x0][0x648] ;  /* 0x00019200ff137b82 */ /* 0x000e220000000800 */
[-CC-:B-1----:R-:W-:Y:S02]  /*ea50*/  SHF.R.U64 R11, R8, R18.reuse, R3.reuse ;  /* 0x00000012080b7219 */ /* 0x182fe40000001203 */
[-C--:B------:R-:W-:Y:S02]  /*ea60*/  SHF.L.U32 R5, R5, R18.reuse, RZ ;  /* 0x0000001205057219 */ /* 0x080fe400000006ff */
[-C--:B------:R-:W-:Y:S01]  /*ea70*/  SHF.R.U32.HI R3, RZ, R18.reuse, R3 ;  /* 0x00000012ff037219 */ /* 0x080fe20000011603 */
[----:B------:R-:W-:Y:S01]  /*ea80*/  IMAD.MOV.U32 R2, RZ, RZ, R11 ;  /* 0x000000ffff027224 */ /* 0x000fe200078e000b */
[----:B------:R-:W-:Y:S01]  /*ea90*/  SHF.L.U32 R34, R7, R18, RZ ;  /* 0x0000001207227219 */ /* 0x000fe200000006ff */
[----:B------:R-:W1:Y:S01]  /*eaa0*/  LDC R22, c[0x0][0x638] ;  /* 0x00018e00ff167b82 */ /* 0x000e620000000800 */
[----:B------:R-:W-:-:S07]  /*eab0*/  LOP3.LUT R17, RZ, R5, RZ, 0x33, !PT ;  /* 0x00000005ff117212 */ /* 0x000fce00078e33ff */
[----:B------:R-:W0:Y:S01]  /*eac0*/  LDC R23, c[0x0][0x610] ;  /* 0x00018400ff177b82 */ /* 0x000e220000000800 */
[----:B--2---:R-:W-:Y:S05]  /*ead0*/  @!P0 BRA `(.L_x_296) ;  /* 0x0000000000288947 */ /* 0x004fea0003800000 */
[----:B------:R-:W2:Y:S02]  /*eae0*/  LDC R0, c[0x0][0x64c] ;  /* 0x00019300ff007b82 */ /* 0x000ea40000000800 */
[----:B--2---:R-:W-:-:S05]  /*eaf0*/  IADD3 R7, P0, R11, R0, RZ ;  /* 0x000000000b077210 */ /* 0x004fca0007f1e0ff */
        /* <DEDUP_REMOVED lines=8> */
.L_x_296:
[----:B0-----:R-:W-:Y:S01]  /*eb80*/  SHF.R.U64 R0, R2, R19, R3 ;  /* 0x0000001302007219 */ /* 0x001fe20000001203 */
[----:B------:R-:W-:Y:S01]  /*eb90*/  VIADD R3, R14, 0xffffffff ;  /* 0xffffffff0e037836 */ /* 0x000fe20000000000 */
[----:B------:R-:W-:Y:S01]  /*eba0*/  LOP3.LUT R5, R8, R17, RZ, 0xc0, !PT ;  /* 0x0000001108057212 */ /* 0x000fe200078ec0ff */
[----:B------:R-:W-:Y:S01]  /*ebb0*/  IMAD.MOV R12, RZ, RZ, -R12 ;  /* 0x000000ffff0c7224 */ /* 0x000fe200078e0a0c */
[----:B------:R-:W-:Y:S01]  /*ebc0*/  R2UR UR22, R24 ;  /* 0x00000000181672ca */ /* 0x000fe200000e0000 */
[----:B------:R-:W-:Y:S01]  /*ebd0*/  IMAD.MOV R2, RZ, RZ, -R0 ;  /* 0x000000ffff027224 */ /* 0x000fe200078e0a00 */
[----:B------:R-:W-:Y:S01]  /*ebe0*/  LOP3.LUT R3, R10, R3, RZ, 0xc0, !PT ;  /* 0x000000030a037212 */ /* 0x000fe200078ec0ff */
[----:B------:R-:W-:Y:S02]  /*ebf0*/  IMAD R34, R34, R0, R5 ;  /* 0x0000000022227224 */ /* 0x000fe400078e0205 */
[----:B------:R-:W-:Y:S02]  /*ec00*/  @P2 IMAD R15, R13, R12, R16 ;  /* 0x0000000c0d0f2224 */ /* 0x000fe400078e0210 */
[----:B-1----:R-:W-:-:S02]  /*ec10*/  IMAD R0, R2, R22, R11 ;  /* 0x0000001602007224 */ /* 0x002fc400078e020b */
[----:B------:R-:W-:Y:S02]  /*ec20*/  IMAD R34, R34, R23, R15 ;  /* 0x0000001722227224 */ /* 0x000fe400078e020f */
[----:B------:R-:W-:Y:S02]  /*ec30*/  IMAD R3, R0, R14, R3 ;  /* 0x0000000e00037224 */ /* 0x000fe400078e0203 */
[----:B------:R-:W-:-:S03]  /*ec40*/  IMAD.MOV.U32 R0, RZ, RZ, 0x1 ;  /* 0x00000001ff007424 */ /* 0x000fc600078e00ff */
[----:B------:R-:W-:Y:S02]  /*ec50*/  SEL R2, R3, R34, !P2 ;  /* 0x0000002203027207 */ /* 0x000fe40005000000 */
[----:B------:R-:W-:-:S03]  /*ec60*/  SEL R34, R34, R3, !P2 ;  /* 0x0000000322227207 */ /* 0x000fc60005000000 */
[----:B------:R2:W-:Y:S04]  /*ec70*/  STL [R1+0x80], R2 ;  /* 0x0000800201007387 */ /* 0x0005e80000100800 */
.L_x_294:
[----:B------:R-:W-:Y:S01]  /*ec80*/  UIADD3 UR5, UR12, UR5, URZ ;  /* 0x000000050c057290 */ /* 0x000fe2000fffe03f */
[----:B------:R0:W-:Y:S01]  /*ec90*/  STL [R1+0x84], R34 ;  /* 0x0000842201007387 */ /* 0x0001e20000100800 */
[----:B------:R-:W-:Y:S02]  /*eca0*/  LOP3.LUT P0, RZ, R0, 0xff, RZ, 0xc0, !PT ;  /* 0x000000ff00ff7812 */ /* 0x000fe4000780c0ff */
[----:B------:R-:W-:Y:S02]  /*ecb0*/  USHF.R.U32.HI UR6, URZ, 0x2, UR5 ;  /* 0x000000023f067899 */ /* 0x000fe40008011605 */
[----:B------:R-:W-:Y:S02]  /*ecc0*/  UISETP.GT.U32.AND UP0, UPT, UR5, 0x3, UPT ;  /* 0x000000030500788c */ /* 0x000fe4000bf04070 */
[----:B------:R-:W-:Y:S02]  /*ecd0*/  ULOP3.LUT UR6, UR6, 0x1, URZ, 0xc0, !UPT ;  /* 0x0000000106067892 */ /* 0x000fe4000f8ec03f */
[----:B------:R-:W-:-:S02]  /*ece0*/  UISETP.LT.U32.AND UP0, UPT, UR12, 0x4, UP0 ;  /* 0x000000040c00788c */ /* 0x000fc40008701070 */
[----:B------:R-:W-:Y:S02]  /*ecf0*/  UISETP.NE.U32.AND UP1, UPT, UR6, 0x1, UPT ;  /* 0x000000010600788c */ /* 0x000fe4000bf25070 */
[----:B------:R-:W-:Y:S02]  /*ed00*/  USEL UR7, URZ, 0x1, !UP0 ;  /* 0x000000013f077887 */ /* 0x000fe4000c000000 */
[----:B------:R-:W-:Y:S02]  /*ed10*/  UISETP.GT.U32.AND UP1, UPT, UR12, 0x3, !UP1 ;  /* 0x000000030c00788c */ /* 0x000fe4000cf24070 */
[----:B------:R-:W-:Y:S02]  /*ed20*/  ULOP3.LUT UR5, UR5, 0x3, URZ, 0xc0, !UPT ;  /* 0x0000000305057892 */ /* 0x000fe4000f8ec03f */
[----:B------:R-:W-:-:S04]  /*ed30*/  USEL UR6, URZ, 0x1, !UP1 ;  /* 0x000000013f067887 */ /* 0x000fc8000c800000 */
[----:B------:R-:W-:Y:S01]  /*ed40*/  ULOP3.LUT UR4, UR6, UR4, UR7, 0x96, !UPT ;  /* 0x0000000406047292 */ /* 0x000fe2000f8e9607 */
[----:B0-----:R-:W-:Y:S11]  /*ed50*/  @P0 BRA `(.L_x_297) ;  /* 0xffffff2400640947 */ /* 0x001ff6000383ffff */
[----:B------:R-:W-:Y:S05]  /*ed60*/  EXIT ;  /* 0x000000000000794d */ /* 0x000fea0003800000 */
.L_x_7:
[----:B------:R-:W2:Y:S01]  /*ed70*/  LDL R18, [R1+0x7c] ;  /* 0x00007c0001127983 */ /* 0x000ea20000100800 */
[----:B------:R-:W-:-:S03]  /*ed80*/  ULDC.64 UR4, c[0x0][0x650] ;  /* 0x0001940000047ab9 */ /* 0x000fc60000000a00 */
[----:B------:R-:W3:Y:S01]  /*ed90*/  LDL R22, [R1+0x78] ;  /* 0x0000780001167983 */ /* 0x000ee20000100800 */
[----:B------:R-:W-:Y:S01]  /*eda0*/  PRMT R4, RZ, 0x7610, R4 ;  /* 0x00007610ff047816 */ /* 0x000fe20000000004 */
[----:B------:R-:W-:Y:S02]  /*edb0*/  IMAD.MOV.U32 R5, RZ, RZ, -0x1 ;  /* 0xffffffffff057424 */ /* 0x000fe400078e00ff */
[----:B------:R-:W-:Y:S02]  /*edc0*/  IMAD.MOV.U32 R14, RZ, RZ, -0x1 ;  /* 0xffffffffff0e7424 */ /* 0x000fe400078e00ff */
[----:B------:R-:W-:Y:S01]  /*edd0*/  IMAD.MOV.U32 R6, RZ, RZ, -0x1 ;  /* 0xffffffffff067424 */ /* 0x000fe200078e00ff */
[----:B--2---:R-:W-:-:S04]  /*ede0*/  ISETP.GE.U32.AND P0, PT, R18, UR4, PT ;  /* 0x0000000412007c0c */ /* 0x004fc8000bf06070 */
[----:B---3--:R-:W-:-:S13]  /*edf0*/  ISETP.GE.U32.AND.EX P0, PT, R22, UR5, PT, P0 ;  /* 0x0000000516007c0c */ /* 0x008fda000bf06100 */
[----:B------:R-:W-:Y:S05]  /*ee00*/  @P0 BRA `(.L_x_298) ;  /* 0x00000004002c0947 */ /* 0x000fea0003800000 */
        /* <DEDUP_REMOVED lines=18> */
.L_x_299:
[----:B------:R-:W1:Y:S01]  /*ef30*/  LDC.64 R20, c[0x0][0x640] ;  /* 0x00019000ff147b82 */ /* 0x000e620000000a00 */
[-CC-:B------:R-:W-:Y:S01]  /*ef40*/  SHF.R.U64 R15, R8, R10.reuse, R9.reuse ;  /* 0x0000000a080f7219 */ /* 0x180fe20000001209 */
[----:B------:R-:W-:Y:S01]  /*ef50*/  IMAD.MOV.U32 R24, RZ, RZ, 0x1 ;  /* 0x00000001ff187424 */ /* 0x000fe200078e00ff */
[----:B------:R-:W-:Y:S02]  /*ef60*/  SHF.R.U32.HI R4, RZ, R10, R9 ;  /* 0x0000000aff047219 */ /* 0x000fe40000011609 */
[----:B------:R-:W-:-:S03]  /*ef70*/  IADD3 R7, P0, RZ, -R15, RZ ;  /* 0x8000000fff077210 */ /* 0x000fc60007f1e0ff */
[----:B------:R-:W2:Y:S02]  /*ef80*/  LDC R8, c[0x0][0x618] ;  /* 0x00018600ff087b82 */ /* 0x000ea40000000800 */
[----:B------:R-:W-:Y:S02]  /*ef90*/  IMAD.X R5, RZ, RZ, ~R4, P0 ;  /* 0x000000ffff057224 */ /* 0x000fe400000e0e04 */
[----:B------:R-:W-:Y:S02]  /*efa0*/  IMAD.MOV.U32 R4, RZ, RZ, R18 ;  /* 0x000000ffff047224 */ /* 0x000fe400078e0012 */
[-C--:B------:R-:W-:Y:S02]  /*efb0*/  IMAD R6, R5, R16.reuse, RZ ;  /* 0x0000001005067224 */ /* 0x080fe400078e02ff */
[----:B------:R-:W3:Y:S01]  /*efc0*/  LDC R14, c[0x0][0x608] ;  /* 0x00018200ff0e7b82 */ /* 0x000ee20000000800 */
[----:B------:R-:W-:Y:S02]  /*efd0*/  IMAD.MOV.U32 R5, RZ, RZ, R22 ;  /* 0x000000ffff057224 */ /* 0x000fe400078e0016 */
[----:B------:R-:W-:-:S05]  /*efe0*/  IMAD.WIDE.U32 R4, R7, R16, R4 ;  /* 0x0000001007047225 */ /* 0x000fca00078e0004 */
[----:B0-----:R-:W0:Y:S01]  /*eff0*/  LDC R19, c[0x0][0x658] ;  /* 0x00019600ff137b82 */ /* 0x001e220000000800 */
[----:B------:R-:W-:Y:S01]  /*f000*/  IMAD R7, R7, R17, R6 ;  /* 0x0000001107077224 */ /* 0x000fe200078e0206 */
[----:B-1----:R-:W-:Y:S01]  /*f010*/  ISETP.NE.U32.AND P0, PT, R20, RZ, PT ;  /* 0x000000ff1400720c */ /* 0x002fe20003f05070 */
[----:B------:R-:W-:Y:S02]  /*f020*/  IMAD.MOV.U32 R6, RZ, RZ, -0x1 ;  /* 0xffffffffff067424 */ /* 0x000fe400078e00ff */
[----:B------:R-:W-:Y:S01]  /*f030*/  IMAD.IADD R5, R5, 0x1, R7 ;  /* 0x0000000105057824 */ /* 0x000fe200078e0207 */
[----:B------:R-:W-:Y:S02]  /*f040*/  ISETP.NE.AND.EX P0, PT, R21, RZ, PT, P0 ;  /* 0x000000ff1500720c */ /* 0x000fe40003f05300 */
[----:B------:R-:W1:Y:S02]  /*f050*/  LDC R16, c[0x0][0x600] ;  /* 0x00018000ff107b82 */ /* 0x000e640000000800 */
[----:B--2---:R-:W-:-:S02]  /*f060*/  SHF.R.U64 R10, R4, R8, R5 ;  /* 0x00000008040a7219 */ /* 0x004fc40000001205 */
[----:B------:R-:W-:-:S04]  /*f070*/  SHF.R.U32.HI R5, RZ, R8, R5 ;  /* 0x00000008ff057219 */ /* 0x000fc80000011605 */
[----:B------:R-:W2:Y:S01]  /*f080*/  LDC R18, c[0x0][0x648] ;  /* 0x00019200ff127b82 */ /* 0x000ea20000000800 */
[-CC-:B---3--:R-:W-:Y:S02]  /*f090*/  SHF.R.U64 R17, R10, R14.reuse, R5.reuse ;  /* 0x0000000e0a117219 */ /* 0x188fe40000001205 */
[----:B------:R-:W-:-:S05]  /*f0a0*/  SHF.R.U32.HI R4, RZ, R14, R5 ;  /* 0x0000000eff047219 */ /* 0x000fca0000011605 */
[----:B------:R-:W3:Y:S01]  /*f0b0*/  LDC R22, c[0x0][0x638] ;  /* 0x00018e00ff167b82 */ /* 0x000ee20000000800 */
[-CC-:B0-----:R-:W-:Y:S02]  /*f0c0*/  SHF.R.U64 R14, R17, R19.reuse, R4.reuse ;  /* 0x00000013110e7219 */ /* 0x181fe40000001204 */
[-C--:B------:R-:W-:Y:S02]  /*f0d0*/  SHF.L.U32 R6, R6, R19.reuse, RZ ;  /* 0x0000001306067219 */ /* 0x080fe400000006ff */
[----:B------:R-:W-:Y:S01]  /*f0e0*/  SHF.R.U32.HI R5, RZ, R19, R4 ;  /* 0x00000013ff057219 */ /* 0x000fe20000011604 */
[----:B------:R-:W-:Y:S01]  /*f0f0*/  IMAD.MOV.U32 R4, RZ, RZ, R14 ;  /* 0x000000ffff047224 */ /* 0x000fe200078e000e */
[----:B------:R-:W-:Y:S01]  /*f100*/  LOP3.LUT R26, RZ, R6, RZ, 0x33, !PT ;  /* 0x00000006ff1a7212 */ /* 0x000fe200078e33ff */
[----:B------:R-:W0:Y:S01]  /*f110*/  LDC R23, c[0x0][0x610] ;  /* 0x00018400ff177b82 */ /* 0x000e220000000800 */
[----:B------:R-:W-:Y:S05]  /*f120*/  @!P0 BRA `(.L_x_300) ;  /* 0x0000000000288947 */ /* 0x000fea0003800000 */
        /* <DEDUP_REMOVED lines=10> */
.L_x_300:
[----:B--2---:R-:W-:Y:S01]  /*f1d0*/  SHF.R.U64 R4, R4, R18, R5 ;  /* 0x0000001204047219 */ /* 0x004fe20000001205 */
[----:B-1----:R-:W-:Y:S01]  /*f1e0*/  VIADD R7, R16, 0xffffffff ;  /* 0xffffffff10077836 */ /* 0x002fe20000000000 */
[----:B------:R-:W-:Y:S01]  /*f1f0*/  SHF.L.U32 R24, R24, R19, RZ ;  /* 0x0000001318187219 */ /* 0x000fe200000006ff */
[----:B------:R-:W-:Y:S01]  /*f200*/  @P2 IMAD R0, R11, R12, R2 ;  /* 0x0000000c0b002224 */ /* 0x000fe200078e0202 */
[----:B------:R-:W-:Y:S01]  /*f210*/  LOP3.LUT R3, R17, R26, RZ, 0xc0, !PT ;  /* 0x0000001a11037212 */ /* 0x000fe200078ec0ff */
[----:B------:R-:W-:Y:S01]  /*f220*/  IMAD.MOV R5, RZ, RZ, -R4 ;  /* 0x000000ffff057224 */ /* 0x000fe200078e0a04 */
[----:B------:R-:W-:Y:S01]  /*f230*/  LOP3.LUT R7, R10, R7, RZ, 0xc0, !PT ;  /* 0x000000070a077212 */ /* 0x000fe200078ec0ff */
[----:B------:R-:W-:Y:S02]  /*f240*/  IMAD.MOV.U32 R6, RZ, RZ, R15 ;  /* 0x000000ffff067224 */ /* 0x000fe400078e000f */
[----:B------:R-:W-:Y:S02]  /*f250*/  IMAD R3, R24, R4, R3 ;  /* 0x0000000418037224 */ /* 0x000fe400078e0203 */
[----:B---3--:R-:W-:-:S02]  /*f260*/  IMAD R2, R5, R22, R14 ;  /* 0x0000001605027224 */ /* 0x008fc400078e020e */
[----:B0-----:R-:W-:Y:S02]  /*f270*/  IMAD R0, R3, R23, R0 ;  /* 0x0000001703007224 */ /* 0x001fe400078e0200 */
[----:B------:R-:W-:Y:S02]  /*f280*/  IMAD R5, R2, R16, R7 ;  /* 0x0000001002057224 */ /* 0x000fe400078e0207 */
[----:B------:R-:W-:-:S03]  /*f290*/  IMAD.MOV.U32 R4, RZ, RZ, 0x1 ;  /* 0x00000001ff047424 */ /* 0x000fc600078e00ff */
[----:B------:R-:W-:Y:S02]  /*f2a0*/  SEL R14, R5, R0, !P2 ;  /* 0x00000000050e7207 */ /* 0x000fe40005000000 */
[----:B------:R-:W-:-:S07]  /*f2b0*/  SEL R5, R0, R5, !P2 ;  /* 0x0000000500057207 */ /* 0x000fce0005000000 */
.L_x_298:
[----:B------:R-:W-:-:S08]  /*f2c0*/  NOP ;  /* 0x0000000000007918 */ /* 0x000fd00000000000 */
[----:B0-----:R-:W0:-:S00]  /*f2d0*/  USETMAXREG.DEALLOC.CTAPOOL 0x28 ;  /* 0x00000028000079c8 */ /* 0x001e0000080e0500 */
[----:B------:R-:W-:-:S13]  /*f2e0*/  ISETP.NE.AND P0, PT, RZ, UR8, PT ;  /* 0x00000008ff007c0c */ /* 0x000fda000bf05270 */
[----:B------:R-:W-:Y:S05]  /*f2f0*/  @P0 EXIT ;  /* 0x000000000000094d */ /* 0x000fea0003800000 */
[----:B0-----:R-:W-:Y:S01]  /*f300*/  LOP3.LUT P0, RZ, R4, 0xff, RZ, 0xc0, !PT ;  /* 0x000000ff04ff7812 */ /* 0x001fe2000780c0ff */
[----:B------:R-:W-:Y:S02]  /*f310*/  IMAD.MOV.U32 R12, RZ, RZ, 0x1 ;  /* 0x00000001ff0c7424 */ /* 0x000fe400078e00ff */
[----:B------:R-:W-:-:S10]  /*f320*/  IMAD.MOV.U32 R11, RZ, RZ, RZ ;  /* 0x000000ffff0b7224 */ /* 0x000fd400078e00ff */
[----:B------:R-:W-:Y:S05]  /*f330*/  @!P0 BRA `(.L_x_301) ;  /* 0x0000000c00648947 */ /* 0x000fea0003800000 */
[----:B------:R-:W0:Y:S01]  /*f340*/  S2R R8, SR_CgaCtaId ;  /* 0x0000000000087919 */ /* 0x000e220000008800 */
[----:B------:R-:W-:Y:S01]  /*f350*/  ULDC UR4, c[0x0][0x28c] ;  /* 0x0000a30000047ab9 */ /* 0x000fe20000000800 */
[----:B------:R-:W-:Y:S01]  /*f360*/  ULDC UR6, c[0x0][0x658] ;  /* 0x0001960000067ab9 */ /* 0x000fe20000000800 */
[----:B------:R-:W-:Y:S01]  /*f370*/  UIADD3 UR10, UR4, 0x7f, URZ ;  /* 0x0000007f040a7890 */ /* 0x000fe2000fffe03f */
[----:B------:R-:W-:Y:S01]  /*f380*/  BSSY B0, `(.L_x_301) ;  /* 0x00000d4000007945 */ /* 0x000fe20003800000 */
[----:B------:R-:W-:Y:S01]  /*f390*/  UMOV UR7, 0xffffffff ;  /* 0xffffffff00077882 */ /* 0x000fe20000000000 */
[----:B------:R-:W-:Y:S01]  /*f3a0*/  ULDC UR5, c[0x0][0x600] ;  /* 0x0001800000057ab9 */ /* 0x000fe20000000800 */
[----:B------:R-:W-:Y:S01]  /*f3b0*/  UMOV UR9, 0x1 ;  /* 0x0000000100097882 */ /* 0x000fe20000000000 */
[----:B------:R-:W-:Y:S01]  /*f3c0*/  USHF.L.U32 UR7, UR7, UR6, URZ ;  /* 0x0000000607077299 */ /* 0x000fe2000800063f */
[----:B------:R-:W-:Y:S01]  /*f3d0*/  IMAD.MOV.U32 R10, RZ, RZ, 0x1 ;  /* 0x00000001ff0a7424 */ /* 0x000fe200078e00ff */
[----:B------:R-:W-:Y:S01]  /*f3e0*/  UIADD3 UR4, UR5, -0x1, URZ ;  /* 0xffffffff05047890 */ /* 0x000fe2000fffe03f */
[----:B------:R-:W-:Y:S01]  /*f3f0*/  IMAD.MOV.U32 R12, RZ, RZ, 0x1 ;  /* 0x00000001ff0c7424 */ /* 0x000fe200078e00ff */
[----:B------:R-:W-:Y:S01]  /*f400*/  USHF.R.S32.HI UR11, URZ, 0x1f, UR10 ;  /* 0x0000001f3f0b7899 */ /* 0x000fe2000801140a */
[----:B------:R-:W-:Y:S01]  /*f410*/  IMAD.MOV.U32 R11, RZ, RZ, RZ ;  /* 0x000000ffff0b7224 */ /* 0x000fe200078e00ff */
[----:B------:R-:W-:Y:S01]  /*f420*/  ULDC UR8, c[0x0][0xc] ;  /* 0x0000030000087ab9 */ /* 0x000fe20000000800 */
[----:B------:R-:W-:-:S02]  /*f430*/  USHF.L.U32 UR5, UR9, UR6, URZ ;  /* 0x0000000609057299 */ /* 0x000fc4000800063f */
[----:B------:R-:W-:Y:S01]  /*f440*/  ULEA.HI UR11, UR11, UR10, URZ, 0x7 ;  /* 0x0000000a0b0b7291 */ /* 0x000fe2000f8f383f */
[----:B------:R-:W-:Y:S01]  /*f450*/  ULDC UR9, c[0x0][0x10] ;  /* 0x0000040000097ab9 */ /* 0x000fe20000000800 */
[----:B------:R-:W-:Y:S02]  /*f460*/  ULOP3.LUT UR6, URZ, UR7, URZ, 0x33, !UPT ;  /* 0x000000073f067292 */ /* 0x000fe4000f8e333f */
[----:B------:R-:W-:Y:S01]  /*f470*/  UIMAD.WIDE.U32 UR8, UR8, UR9, URZ ;  /* 0x00000009080872a5 */ /* 0x000fe2000f8e003f */
[----:B------:R-:W-:Y:S01]  /*f480*/  ULDC UR7, c[0x0][0x14] ;  /* 0x0000050000077ab9 */ /* 0x000fe20000000800 */
[----:B------:R-:W-:Y:S02]  /*f490*/  USHF.R.S32.HI UR20, URZ, 0x7, UR11 ;  /* 0x000000073f147899 */ /* 0x000fe4000801140b */
[----:B------:R-:W-:Y:S02]  /*f4a0*/  UIMAD.WIDE.U32 UR22, UR8, UR7, URZ ;  /* 0x00000007081672a5 */ /* 0x000fe4000f8e003f */
[----:B------:R-:W-:-:S02]  /*f4b0*/  UIMAD UR18, UR9, UR7, URZ ;  /* 0x00000007091272a4 */ /* 0x000fc4000f8e023f */
[----:B------:R-:W-:Y:S01]  /*f4c0*/  ULOP3.LUT UR26, UR13, 0x2, URZ, 0xfc, !UPT ;  /* 0x000000020d1a7892 */ /* 0x000fe2000f8efc3f */
[C---:B0-----:R-:W-:Y:S01]  /*f4d0*/  IMAD.SHL.U32 R9, R8.reuse, 0x80, RZ ;  /* 0x0000008008097824 */ /* 0x041fe200078e00ff */
[----:B------:R-:W-:Y:S01]  /*f4e0*/  UIADD3 UR18, UR23, UR18, URZ ;  /* 0x0000001217127290 */ /* 0x000fe2000fffe03f */
[----:B------:R-:W-:Y:S01]  /*f4f0*/  IMAD.SHL.U32 R8, R8, 0x4000, RZ ;  /* 0x0000400008087824 */ /* 0x000fe200078e00ff */
[----:B------:R-:W-:Y:S02]  /*f500*/  UIADD3 UR27, UR20, 0x1, URZ ;  /* 0x00000001141b7890 */ /* 0x000fe4000fffe03f */
[----:B------:R-:W-:Y:S01]  /*f510*/  LOP3.LUT R9, R9, 0x80, RZ, 0xc0, !PT ;  /* 0x0000008009097812 */ /* 0x000fe200078ec0ff */
[----:B------:R-:W-:Y:S01]  /*f520*/  ULDC.64 UR24, c[0x0][0x198] ;  /* 0x0000660000187ab9 */ /* 0x000fe20000000a00 */
[----:B------:R-:W-:-:S08]  /*f530*/  LOP3.LUT R8, R8, 0x4000, RZ, 0xc0, !PT ;  /* 0x0000400008087812 */ /* 0x000fd000078ec0ff */
.L_x_312:
[----:B------:R-:W-:-:S03]  /*f540*/  UMOV UR7, 0xffffffff ;  /* 0xffffffff00077882 */ /* 0x000fc60000000000 */
[----:B------:R-:W-:Y:S05]  /*f550*/  BRA.DIV UR7, `(.L_x_302) ;  /* 0x0000000e07d87947 */ /* 0x000fea000b800000 */
[----:B------:R-:W-:-:S13]  /*f560*/  ELECT P0, URZ, PT ;  /* 0x00000000003f782f */ /* 0x000fda0003800000 */
.L_x_323:
[----:B------:R-:W0:Y:S01]  /*f570*/  LDC R0, c[0x0][0x28c] ;  /* 0x0000a300ff007b82 */ /* 0x000e220000000800 */
[----:B------:R-:W-:Y:S01]  /*f580*/  BSSY B1, `(.L_x_303) ;  /* 0x000003a000017945 */ /* 0x000fe20003800000 */
[----:B0-----:R-:W-:-:S13]  /*f590*/  ISETP.LT.OR P0, PT, R0, 0x1, !P0 ;  /* 0x000000010000780c */ /* 0x001fda0004701670 */
[----:B------:R-:W-:Y:S05]  /*f5a0*/  @P0 BRA `(.L_x_304) ;  /* 0x0000000000dc0947 */ /* 0x000fea0003800000 */
[----:B------:R-:W-:Y:S02]  /*f5b0*/  IMAD R14, R14, 0x100, R9 ;  /* 0x000001000e0e7824 */ /* 0x000fe400078e0209 */
[----:B------:R-:W-:Y:S02]  /*f5c0*/  IMAD.SHL.U32 R7, R5, 0x80, RZ ;  /* 0x0000008005077824 */ /* 0x000fe400078e00ff */
[----:B------:R-:W-:Y:S02]  /*f5d0*/  IMAD.MOV.U32 R13, RZ, RZ, RZ ;  /* 0x000000ffff0d7224 */ /* 0x000fe400078e00ff */
[----:B------:R-:W-:Y:S02]  /*f5e0*/  IMAD.U32 R15, RZ, RZ, UR27 ;  /* 0x0000001bff0f7e24 */ /* 0x000fe4000f8e00ff */
[----:B------:R-:W-:Y:S02]  /*f5f0*/  IMAD.MOV.U32 R0, RZ, RZ, R12 ;  /* 0x000000ffff007224 */ /* 0x000fe400078e000c */
[----:B------:R-:W-:-:S07]  /*f600*/  IMAD.MOV.U32 R3, RZ, RZ, R11 ;  /* 0x000000ffff037224 */ /* 0x000fce00078e000b */
.L_x_307:
[----:B------:R-:W0:Y:S01]  /*f610*/  S2R R5, SR_CgaCtaId ;  /* 0x0000000000057919 */ /* 0x000e220000008800 */
[----:B------:R-:W-:Y:S01]  /*f620*/  MOV R2, 0x400 ;  /* 0x0000040000027802 */ /* 0x000fe20000000f00 */
[----:B------:R-:W1:Y:S03]  /*f630*/  S2R R4, SR_TID.X ;  /* 0x0000000000047919 */ /* 0x000e660000002100 */
[----:B0-----:R-:W-:Y:S02]  /*f640*/  LEA R16, R5, R2, 0x18 ;  /* 0x0000000205107211 */ /* 0x001fe400078ec0ff */
[----:B------:R-:W-:Y:S02]  /*f650*/  SHF.L.U32 R2, R0, 0x1f, RZ ;  /* 0x0000001f00027819 */ /* 0x000fe400000006ff */
[----:B-1----:R-:W-:Y:S01]  /*f660*/  LOP3.LUT P1, RZ, R4, 0x7f, RZ, 0xc0, !PT ;  /* 0x0000007f04ff7812 */ /* 0x002fe2000782c0ff */
[----:B------:R-:W-:-:S04]  /*f670*/  IMAD R5, R3, 0x8, R16 ;  /* 0x0000000803057824 */ /* 0x000fc800078e0210 */
[----:B------:R-:W0:Y:S08]  /*f680*/  SYNCS.PHASECHK.TRANS64.TRYWAIT P0, [R5+URZ+0x20], R2 ;  /* 0x00002002050075a7 */ /* 0x000e30000800017f */
[----:B------:R-:W1:Y:S01]  /*f690*/  @!P1 LDC R4, c[0x0][0x500] ;  /* 0x00014000ff049b82 */ /* 0x000e620000000800 */
[----:B0-----:R-:W-:Y:S05]  /*f6a0*/  @!P0 BRA `(.L_x_305) ;  /* 0x0000000c00a48947 */ /* 0x001fea0003800000 */
.L_x_324:
[----:B------:R-:W-:Y:S01]  /*f6b0*/  UPRMT UR7, UR26, 0x9910, URZ ;  /* 0x000099101a077896 */ /* 0x000fe2000800003f */
[----:B-1----:R1:W-:Y:S03]  /*f6c0*/  @!P1 SYNCS.ARRIVE.TRANS64 RZ, [R5+URZ], R4 ;  /* 0x0000000405ff99a7 */ /* 0x0023e6000800003f */
[----:B------:R-:W-:-:S06]  /*f6d0*/  UISETP.NE.AND UP0, UPT, UR7, 0x2, UPT ;  /* 0x000000020700788c */ /* 0x000fcc000bf05270 */
[----:B------:R-:W-:-:S13]  /*f6e0*/  PLOP3.LUT P0, PT, PT, PT, UP0, 0x80, 0x0 ;  /* 0x000000000000781c */ /* 0x000fda0003f0f008 */
[----:B-1----:R-:W-:Y:S05]  /*f6f0*/  @P0 BRA `(.L_x_306) ;  /* 0x0000000000040947 */ /* 0x002fea0003800000 */
[----:B------:R-:W-:Y:S01]  /*f700*/  BPT.TRAP 0x1 ;  /* 0x000000040000795c */ /* 0x000fe20000300000 */
.L_x_306:
[C---:B0-----:R-:W-:Y:S01]  /*f710*/  IMAD R2, R3.reuse, 0x4000, R16 ;  /* 0x0000400003027824 */ /* 0x041fe200078e0210 */
[----:B------:R-:W-:Y:S01]  /*f720*/  R2UR UR19, R16 ;  /* 0x00000000101372ca */ /* 0x000fe200000e0000 */
[----:B------:R-:W-:Y:S01]  /*f730*/  IMAD R4, R3, 0x8000, R8 ;  /* 0x0000800003047824 */ /* 0x000fe200078e0208 */
[----:B------:R-:W-:Y:S01]  /*f740*/  R2UR UR9, R5 ;  /* 0x00000000050972ca */ /* 0x000fe200000e0000 */
[----:B------:R-:W-:Y:S01]  /*f750*/  VIADD R15, R15, 0xffffffff ;  /* 0xffffffff0f0f7836 */ /* 0x000fe20000000000 */
[----:B------:R-:W-:Y:S01]  /*f760*/  R2UR UR7, R2 ;  /* 0x00000000020772ca */ /* 0x000fe200000e0000 */
[----:B------:R-:W-:Y:S01]  /*f770*/  UIADD3 UR14, UP0, UR24, 0xf0, URZ ;  /* 0x000000f0180e7890 */ /* 0x000fe2000ff1e03f */
[----:B------:R-:W-:Y:S01]  /*f780*/  R2UR UR8, R4 ;  /* 0x00000000040872ca */ /* 0x000fe200000e0000 */
[----:B------:R-:W-:Y:S01]  /*f790*/  UIADD3 UR28, UP1, UR24, 0x1f0, URZ ;  /* 0x000001f0181c7890 */ /* 0x000fe2000ff3e03f */
[----:B------:R-:W-:Y:S01]  /*f7a0*/  R2UR UR11, R7 ;  /* 0x00000000070b72ca */ /* 0x000fe200000e0000 */
[----:B------:R-:W-:Y:S01]  /*f7b0*/  UIADD3.X UR15, URZ, UR25, URZ, UP0, !UPT ;  /* 0x000000193f0f7290 */ /* 0x000fe200087fe43f */
[----:B------:R-:W-:Y:S01]  /*f7c0*/  R2UR UR10, R13 ;  /* 0x000000000d0a72ca */ /* 0x000fe200000e0000 */
[----:B------:R-:W-:Y:S01]  /*f7d0*/  VIADD R3, R3, 0x1 ;  /* 0x0000000103037836 */ /* 0x000fe20000000000 */
[----:B------:R-:W-:Y:S01]  /*f7e0*/  R2UR UR12, R6 ;  /* 0x00000000060c72ca */ /* 0x000fe200000e0000 */
[----:B------:R-:W-:Y:S01]  /*f7f0*/  UIADD3.X UR29, URZ, UR25, URZ, UP1, !UPT ;  /* 0x000000193f1d7290 */ /* 0x000fe20008ffe43f */
[----:B------:R-:W-:Y:S01]  /*f800*/  R2UR UR21, R14 ;  /* 0x000000000e1572ca */ /* 0x000fe200000e0000 */
[----:B------:R-:W-:Y:S01]  /*f810*/  UMOV UR16, 0x0 ;  /* 0x0000000000107882 */ /* 0x000fe20000000000 */
[----:B------:R-:W-:Y:S01]  /*f820*/  ISETP.GT.AND P1, PT, R15, 0x1, PT ;  /* 0x000000010f00780c */ /* 0x000fe20003f24270 */
[----:B------:R-:W-:Y:S01]  /*f830*/  UIADD3 UR7, UR7, 0x100, URZ ;  /* 0x0000010007077890 */ /* 0x000fe2000fffe03f */
[----:B------:R-:W-:Y:S01]  /*f840*/  ISETP.NE.AND P0, PT, R3, 0x4, PT ;  /* 0x000000040300780c */ /* 0x000fe20003f05270 */
[----:B------:R-:W-:Y:S01]  /*f850*/  UIADD3 UR19, UR19, 0x10100, UR8 ;  /* 0x0001010013137890 */ /* 0x000fe2000fffe008 */
[----:B------:R-:W-:Y:S01]  /*f860*/  VIADD R13, R13, 0x80 ;  /* 0x000000800d0d7836 */ /* 0x000fe20000000000 */
[----:B------:R-:W-:Y:S01]  /*f870*/  UMOV UR17, 0x10000000 ;  /* 0x1000000000117882 */ /* 0x000fe20000000000 */
[----:B------:R-:W-:Y:S01]  /*f880*/  UMOV UR30, 0x30000 ;  /* 0x00030000001e7882 */ /* 0x000fe20000000000 */
[----:B------:R-:W-:Y:S01]  /*f890*/  SEL R5, RZ, 0x1, P0 ;  /* 0x00000001ff057807 */ /* 0x000fe20000000000 */
[----:B------:R-:W-:Y:S01]  /*f8a0*/  UMOV UR8, UR7 ;  /* 0x0000000700087c82 */ /* 0x000fe20008000000 */
[----:B------:R-:W-:Y:S01]  /*f8b0*/  SEL R3, R3, RZ, P0 ;  /* 0x000000ff03037207 */ /* 0x000fe20000000000 */
[----:B------:R0:W-:Y:S01]  /*f8c0*/  UTMALDG.3D [UR8], [UR14], desc[UR16] ;  /* 0x000010080e0075b4 */ /* 0x0001e20008011000 */
[----:B------:R-:W-:Y:S01]  /*f8d0*/  LOP3.LUT R0, R0, R5, RZ, 0x3c, !PT ;  /* 0x0000000500007212 */ /* 0x000fe200078e3cff */
[----:B0-----:R-:W-:Y:S01]  /*f8e0*/  UMOV UR11, UR21 ;  /* 0x00000015000b7c82 */ /* 0x001fe20008000000 */
[----:B------:R-:W-:-:S02]  /*f8f0*/  UMOV UR8, UR19 ;  /* 0x0000001300087c82 */ /* 0x000fc40008000000 */
[----:B------:R0:W-:Y:S02]  /*f900*/  UTMALDG.3D.MULTICAST [UR8], [UR28], UR30, desc[UR16] ;  /* 0x000010081c0073b4 */ /* 0x0001e4000801181e */
[----:B0-----:R-:W-:Y:S05]  /*f910*/  @P1 BRA `(.L_x_307) ;  /* 0xfffffffc003c1947 */ /* 0x001fea000383ffff */
.L_x_304:
[----:B------:R-:W-:Y:S05]  /*f920*/  BSYNC B1 ;  /* 0x0000000000017941 */ /* 0x000fea0003800000 */
.L_x_303:
[----:B------:R-:W2:Y:S01]  /*f930*/  LDL.LU R17, [R1+0x78] ;  /* 0x0000780001117983 */ /* 0x000ea20000300800 */
[----:B------:R-:W-:Y:S01]  /*f940*/  LOP3.LUT P3, RZ, R10, 0xff, RZ, 0xc0, !PT ;  /* 0x000000ff0aff7812 */ /* 0x000fe2000786c0ff */
[----:B------:R-:W-:Y:S01]  /*f950*/  VIADD R11, R11, UR20 ;  /* 0x000000140b0b7c36 */ /* 0x000fe20008000000 */
[----:B------:R-:W-:Y:S01]  /*f960*/  ULDC.64 UR8, c[0x0][0x650] ;  /* 0x0001940000087ab9 */ /* 0x000fe20000000a00 */
[----:B------:R-:W3:Y:S01]  /*f970*/  LDL.LU R16, [R1+0x7c] ;  /* 0x00007c0001107983 */ /* 0x000ee20000300800 */
[----:B------:R-:W-:Y:S01]  /*f980*/  IMAD.U32 R4, RZ, RZ, UR20 ;  /* 0x00000014ff047e24 */ /* 0x000fe2000f8e00ff */
[----:B------:R-:W-:Y:S01]  /*f990*/  BSSY B1, `(.L_x_308) ;  /* 0x0000070000017945 */ /* 0x000fe20003800000 */
[----:B------:R-:W-:Y:S01]  /*f9a0*/  ISETP.GT.U32.AND P0, PT, R11, 0x3, PT ;  /* 0x000000030b00780c */ /* 0x000fe20003f04070 */
[----:B------:R-:W-:Y:S01]  /*f9b0*/  IMAD.MOV.U32 R5, RZ, RZ, -0x1 ;  /* 0xffffffffff057424 */ /* 0x000fe200078e00ff */
[----:B------:R-:W-:Y:S01]  /*f9c0*/  SHF.R.U32.HI R0, RZ, 0x2, R11 ;  /* 0x00000002ff007819 */ /* 0x000fe2000001160b */
[----:B------:R-:W-:Y:S01]  /*f9d0*/  IMAD.MOV.U32 R14, RZ, RZ, -0x1 ;  /* 0xffffffffff0e7424 */ /* 0x000fe200078e00ff */
[----:B------:R-:W-:Y:S01]  /*f9e0*/  ISETP.LT.U32.AND P0, PT, R4, 0x4, P0 ;  /* 0x000000040400780c */ /* 0x000fe20000701070 */
[----:B------:R-:W-:Y:S01]  /*f9f0*/  IMAD.MOV.U32 R6, RZ, RZ, -0x1 ;  /* 0xffffffffff067424 */ /* 0x000fe200078e00ff */
[----:B------:R-:W-:Y:S01]  /*fa00*/  LOP3.LUT R0, R0, 0x1, RZ, 0xc0, !PT ;  /* 0x0000000100007812 */ /* 0x000fe200078ec0ff */
[----:B------:R-:W0:Y:S01]  /*fa10*/  @P3 S2R R3, SR_CgaCtaId ;  /* 0x0000000000033919 */ /* 0x000e220000008800 */
[----:B------:R-:W-:-:S02]  /*fa20*/  @P3 MOV R2, 0x400 ;  /* 0x0000040000023802 */ /* 0x000fc40000000f00 */
[----:B------:R-:W-:Y:S01]  /*fa30*/  ISETP.NE.U32.AND P1, PT, R0, 0x1, PT ;  /* 0x000000010000780c */ /* 0x000fe20003f25070 */
[----:B------:R-:W-:Y:S01]  /*fa40*/  IMAD.U32 R0, RZ, RZ, UR20 ;  /* 0x00000014ff007e24 */ /* 0x000fe2000f8e00ff */
[----:B------:R-:W-:Y:S02]  /*fa50*/  LOP3.LUT R11, R11, 0x3, RZ, 0xc0, !PT ;  /* 0x000000030b0b7812 */ /* 0x000fe400078ec0ff */
[----:B------:R-:W-:Y:S02]  /*fa60*/  PRMT R10, RZ, 0x7610, R10 ;  /* 0x00007610ff0a7816 */ /* 0x000fe4000000000a */
[----:B------:R-:W-:-:S04]  /*fa70*/  ISETP.GT.U32.AND P1, PT, R0, 0x3, !P1 ;  /* 0x000000030000780c */ /* 0x000fc80004f24070 */
[----:B------:R-:W-:Y:S02]  /*fa80*/  SEL R0, RZ, 0x1, !P1 ;  /* 0x00000001ff007807 */ /* 0x000fe40004800000 */
[----:B0-----:R-:W-:Y:S02]  /*fa90*/  @P3 LEA R2, R3, R2, 0x18 ;  /* 0x0000000203023211 */ /* 0x001fe400078ec0ff */
[----:B------:R-:W-:Y:S02]  /*faa0*/  SEL R3, RZ, 0x1, !P0 ;  /* 0x00000001ff037807 */ /* 0x000fe40004000000 */
[----:B------:R0:W-:Y:S02]  /*fab0*/  @P3 SYNCS.ARRIVE.TRANS64.A1T0 RZ, [R2+URZ+0x58], RZ ;  /* 0x000058ff02ff39a7 */ /* 0x0001e4000810003f */
[----:B------:R-:W-:Y:S02]  /*fac0*/  LOP3.LUT R12, R0, R12, R3, 0x96, !PT ;  /* 0x0000000c000c7212 */ /* 0x000fe400078e9603 */
[----:B------:R-:W-:-:S02]  /*fad0*/  PRMT R0, RZ, 0x7610, R0 ;  /* 0x00007610ff007816 */ /* 0x000fc40000000000 */
[----:B---3--:R-:W-:-:S04]  /*fae0*/  IADD3 R16, P3, R16, UR22, RZ ;  /* 0x0000001610107c10 */ /* 0x008fc8000ff7e0ff */
[----:B--2---:R-:W-:Y:S01]  /*faf0*/  IADD3.X R17, R17, UR18, RZ, P3, !PT ;  /* 0x0000001211117c10 */ /* 0x004fe20009ffe4ff */
[----:B------:R0:W-:Y:S01]  /*fb00*/  STL [R1+0x7c], R16 ;  /* 0x00007c1001007387 */ /* 0x0001e20000100800 */
[----:B------:R-:W-:-:S03]  /*fb10*/  ISETP.GE.U32.AND P3, PT, R16, UR8, PT ;  /* 0x0000000810007c0c */ /* 0x000fc6000bf66070 */
[----:B------:R0:W-:Y:S01]  /*fb20*/  STL [R1+0x78], R17 ;  /* 0x0000781101007387 */ /* 0x0001e20000100800 */
[----:B------:R-:W-:-:S13]  /*fb30*/  ISETP.GE.U32.AND.EX P0, PT, R17, UR9, PT, P3 ;  /* 0x0000000911007c0c */ /* 0x000fda000bf06130 */
[----:B0-----:R-:W-:Y:S05]  /*fb40*/  @P0 BRA `(.L_x_309) ;  /* 0x0000000400500947 */ /* 0x001fea0003800000 */
[----:B------:R-:W-:Y:S01]  /*fb50*/  ULDC.64 UR8, c[0x0][0x628] ;  /* 0x00018a0000087ab9 */ /* 0x000fe20000000a00 */
[----:B------:R-:W0:Y:S01]  /*fb60*/  S2R R13, SR_CTAID.X ;  /* 0x00000000000d7919 */ /* 0x000e220000002500 */
[----:B------:R-:W-:Y:S01]  /*fb70*/  ISETP.NE.U32.AND P0, PT, RZ, UR8, PT ;  /* 0x00000008ff007c0c */ /* 0x000fe2000bf05070 */
[----:B------:R-:W-:Y:S01]  /*fb80*/  ULDC UR10, c[0x0][0x630] ;  /* 0x00018c00000a7ab9 */ /* 0x000fe20000000800 */
[----:B------:R-:W-:Y:S01]  /*fb90*/  IMAD.MOV.U32 R2, RZ, RZ, R16 ;  /* 0x000000ffff027224 */ /* 0x000fe200078e0010 */
[----:B------:R-:W1:Y:S01]  /*fba0*/  S2R R0, SR_CTAID.Y ;  /* 0x0000000000007919 */ /* 0x000e620000002600 */
[----:B------:R-:W-:Y:S01]  /*fbb0*/  ISETP.NE.AND.EX P0, PT, RZ, UR9, PT, P0 ;  /* 0x00000009ff007c0c */ /* 0x000fe2000bf05300 */
[----:B------:R-:W-:-:S12]  /*fbc0*/  IMAD.MOV.U32 R3, RZ, RZ, R17 ;  /* 0x000000ffff037224 */ /* 0x000fd800078e0011 */
[----:B------:R-:W-:Y:S05]  /*fbd0*/  @!P0 BRA `(.L_x_310) ;  /* 0x0000000000288947 */ /* 0x000fea0003800000 */
[----:B------:R-:W-:Y:S02]  /*fbe0*/  ULDC UR7, c[0x0][0x634] ;  /* 0x00018d0000077ab9 */ /* 0x000fe40000000800 */
[----:B------:R-:W-:-:S05]  /*fbf0*/  IADD3 R7, P0, R16, UR7, RZ ;  /* 0x0000000710077c10 */ /* 0x000fca000ff1e0ff */
[----:B------:R-:W-:-:S04]  /*fc00*/  IMAD.X R15, RZ, RZ, R17, P0 ;  /* 0x000000ffff0f7224 */ /* 0x000fc800000e0611 */
[----:B------:R-:W-:-:S04]  /*fc10*/  IMAD.WIDE.U32 R4, R15, UR8, RZ ;  /* 0x000000080f047c25 */ /* 0x000fc8000f8e00ff */
[----:B------:R-:W-:-:S04]  /*fc20*/  IMAD.WIDE.U32 R4, P0, R7, UR9, R4 ;  /* 0x0000000907047c25 */ /* 0x000fc8000f800004 */
[----:B------:R-:W-:-:S04]  /*fc30*/  IMAD.WIDE.U32 R6, R7, UR8, RZ ;  /* 0x0000000807067c25 */ /* 0x000fc8000f8e00ff */
[----:B------:R-:W-:Y:S01]  /*fc40*/  IMAD.X R3, RZ, RZ, RZ, P0 ;  /* 0x000000ffff037224 */ /* 0x000fe200000e06ff */
[----:B------:R-:W-:Y:S01]  /*fc50*/  IADD3 RZ, P0, R7, R4, RZ ;  /* 0x0000000407ff7210 */ /* 0x000fe20007f1e0ff */
[----:B------:R-:W-:-:S04]  /*fc60*/  IMAD.MOV.U32 R2, RZ, RZ, R5 ;  /* 0x000000ffff027224 */ /* 0x000fc800078e0005 */
[----:B------:R-:W-:-:S08]  /*fc70*/  IMAD.WIDE.U32.X R2, R15, UR9, R2, P0 ;  /* 0x000000090f027c25 */ /* 0x000fd000080e0402 */
.L_x_310:
[--C-:B------:R-:W-:Y:S01]  /*fc80*/  SHF.R.U64 R6, R2, UR10, R3.reuse ;  /* 0x0000000a02067c19 */ /* 0x100fe20008001203 */
[----:B------:R-:W-:Y:S01]  /*fc90*/  ULDC.64 UR8, c[0x0][0x620] ;  /* 0x0001880000087ab9 */ /* 0x000fe20000000a00 */
[----:B------:R-:W-:Y:S01]  /*fca0*/  SHF.R.U32.HI R2, RZ, UR10, R3 ;  /* 0x0000000aff027c19 */ /* 0x000fe20008011603 */
[----:B------:R-:W-:Y:S01]  /*fcb0*/  IMAD.MOV.U32 R3, RZ, RZ, R17 ;  /* 0x000000ffff037224 */ /* 0x000fe200078e0011 */
[----:B------:R-:W-:Y:S01]  /*fcc0*/  IADD3 R5, P0, RZ, -R6, RZ ;  /* 0x80000006ff057210 */ /* 0x000fe20007f1e0ff */
[----:B------:R-:W-:Y:S01]  /*fcd0*/  ULDC UR7, c[0x0][0x150] ;  /* 0x0000540000077ab9 */ /* 0x000fe20000000800 */
[----:B0-----:R-:W-:Y:S01]  /*fce0*/  I2FP.F32.U32 R7, R13 ;  /* 0x0000000d00077245 */ /* 0x001fe20000201000 */
[----:B------:R-:W0:Y:S01]  /*fcf0*/  LDC R18, c[0x0][0x144] ;  /* 0x00005100ff127b82 */ /* 0x000e220000000800 */
[----:B------:R-:W-:Y:S01]  /*fd00*/  ULDC.64 UR10, c[0x0][0x640] ;  /* 0x00019000000a7ab9 */ /* 0x000fe20000000a00 */
[----:B------:R-:W-:Y:S01]  /*fd10*/  IMAD.X R2, RZ, RZ, ~R2, P0 ;  /* 0x000000ffff027224 */ /* 0x000fe200000e0e02 */
[----:B------:R-:W-:-:S03]  /*fd20*/  ISETP.NE.U32.AND P0, PT, RZ, UR10, PT ;  /* 0x0000000aff007c0c */ /* 0x000fc6000bf05070 */
[----:B------:R-:W-:Y:S01]  /*fd30*/  IMAD R4, R2, UR8, RZ ;  /* 0x0000000802047c24 */ /* 0x000fe2000f8e02ff */
[----:B------:R-:W-:Y:S01]  /*fd40*/  ISETP.NE.AND.EX P0, PT, RZ, UR11, PT, P0 ;  /* 0x0000000bff007c0c */ /* 0x000fe2000bf05300 */
[----:B------:R-:W-:Y:S01]  /*fd50*/  IMAD.MOV.U32 R2, RZ, RZ, R16 ;  /* 0x000000ffff027224 */ /* 0x000fe200078e0010 */
[----:B------:R-:W2:Y:S03]  /*fd60*/  LDC R15, c[0x0][0x148] ;  /* 0x00005200ff0f7b82 */ /* 0x000ea60000000800 */
[----:B------:R-:W-:Y:S01]  /*fd70*/  IMAD.WIDE.U32 R2, R5, UR8, R2 ;  /* 0x0000000805027c25 */ /* 0x000fe2000f8e0002 */
[----:B------:R-:W-:-:S03]  /*fd80*/  ULDC UR8, c[0x0][0x154] ;  /* 0x0000550000087ab9 */ /* 0x000fc60000000800 */
[----:B------:R-:W-:Y:S02]  /*fd90*/  IMAD R5, R5, UR9, R4 ;  /* 0x0000000905057c24 */ /* 0x000fe4000f8e0204 */
[----:B------:R-:W-:Y:S01]  /*fda0*/  FMUL R4, R7, UR7 ;  /* 0x0000000707047c20 */ /* 0x000fe20008400000 */
[----:B------:R-:W-:Y:S01]  /*fdb0*/  ULDC UR7, c[0x0][0x618] ;  /* 0x0001860000077ab9 */ /* 0x000fe20000000800 */
[----:B------:R-:W-:Y:S01]  /*fdc0*/  ULDC UR9, c[0x0][0x608] ;  /* 0x0001820000097ab9 */ /* 0x000fe20000000800 */
[----:B------:R-:W-:-:S03]  /*fdd0*/  IMAD.IADD R3, R3, 0x1, R5 ;  /* 0x0000000103037824 */ /* 0x000fc600078e0205 */
[----:B------:R-:W3:Y:S02]  /*fde0*/  F2I.U32.TRUNC.NTZ R4, R4 ;  /* 0x0000000400047305 */ /* 0x000ee4000020f000 */
[----:B------:R-:W-:Y:S02]  /*fdf0*/  SHF.R.U64 R7, R2, UR7, R3 ;  /* 0x0000000702077c19 */ /* 0x000fe40008001203 */
[----:B-1----:R-:W-:-:S05]  /*fe00*/  I2FP.F32.U32 R2, R0 ;  /* 0x0000000000027245 */ /* 0x002fca0000201000 */
[----:B------:R-:W-:Y:S01]  /*fe10*/  FMUL R5, R2, UR8 ;  /* 0x0000000802057c20 */ /* 0x000fe20008400000 */
[----:B------:R-:W-:Y:S01]  /*fe20*/  SHF.R.U32.HI R2, RZ, UR7, R3 ;  /* 0x00000007ff027c19 */ /* 0x000fe20008011603 */
[----:B------:R-:W-:Y:S02]  /*fe30*/  ULDC UR7, c[0x0][0x658] ;  /* 0x0001960000077ab9 */ /* 0x000fe40000000800 */
[----:B------:R1:W4:Y:S01]  /*fe40*/  F2I.U32.TRUNC.NTZ R19, R5 ;  /* 0x0000000500137305 */ /* 0x000322000020f000 */
[----:B------:R-:W-:Y:S01]  /*fe50*/  SHF.R.U64 R16, R7, UR9, R2 ;  /* 0x0000000907107c19 */ /* 0x000fe20008001202 */
[----:B---3--:R-:W-:Y:S01]  /*fe60*/  IMAD.MOV R4, RZ, RZ, -R4 ;  /* 0x000000ffff047224 */ /* 0x008fe200078e0a04 */
[----:B------:R-:W-:-:S03]  /*fe70*/  SHF.R.U32.HI R3, RZ, UR9, R2 ;  /* 0x00000009ff037c19 */ /* 0x000fc60008011602 */
[----:B0-----:R-:W-:Y:S01]  /*fe80*/  IMAD R13, R18, R4, R13 ;  /* 0x00000004120d7224 */ /* 0x001fe200078e020d */
[--C-:B------:R-:W-:Y:S02]  /*fe90*/  SHF.R.U64 R14, R16, UR7, R3.reuse ;  /* 0x00000007100e7c19 */ /* 0x100fe40008001203 */
[----:B------:R-:W-:-:S03]  /*fea0*/  SHF.R.U32.HI R17, RZ, UR7, R3 ;  /* 0x00000007ff117c19 */ /* 0x000fc60008011603 */
[----:B------:R-:W-:Y:S02]  /*feb0*/  IMAD.MOV.U32 R2, RZ, RZ, R14 ;  /* 0x000000ffff027224 */ /* 0x000fe400078e000e */
[----:B------:R-:W-:Y:S01]  /*fec0*/  IMAD.MOV.U32 R3, RZ, RZ, R17 ;  /* 0x000000ffff037224 */ /* 0x000fe200078e0011 */
[----:B-12-4-:R-:W-:Y:S06]  /*fed0*/  @!P0 BRA `(.L_x_311) ;  /* 0x0000000000288947 */ /* 0x016fec0003800000 */
[----:B------:R-:W-:Y:S02]  /*fee0*/  ULDC UR7, c[0x0][0x64c] ;  /* 0x0001930000077ab9 */ /* 0x000fe40000000800 */
[----:B------:R-:W-:-:S05]  /*fef0*/  IADD3 R3, P0, R14, UR7, RZ ;  /* 0x000000070e037c10 */ /* 0x000fca000ff1e0ff */
[----:B------:R-:W-:-:S04]  /*ff00*/  IMAD.X R17, RZ, RZ, R17, P0 ;  /* 0x000000ffff117224 */ /* 0x000fc800000e0611 */
[----:B------:R-:W-:-:S04]  /*ff10*/  IMAD.WIDE.U32 R4, R17, UR10, RZ ;  /* 0x0000000a11047c25 */ /* 0x000fc8000f8e00ff */
[----:B------:R-:W-:-:S04]  /*ff20*/  IMAD.WIDE.U32 R4, P0, R3, UR11, R4 ;  /* 0x0000000b03047c25 */ /* 0x000fc8000f800004 */
[----:B------:R-:W-:-:S04]  /*ff30*/  IMAD.WIDE.U32 R2, R3, UR10, RZ ;  /* 0x0000000a03027c25 */ /* 0x000fc8000f8e00ff */
[----:B------:R-:W-:Y:S01]  /*ff40*/  IMAD.MOV.U32 R2, RZ, RZ, R5 ;  /* 0x000000ffff027224 */ /* 0x000fe200078e0005 */
[----:B------:R-:W-:Y:S01]  /*ff50*/  IADD3 RZ, P1, R3, R4, RZ ;  /* 0x0000000403ff7210 */ /* 0x000fe20007f3e0ff */
[----:B------:R-:W-:-:S04]  /*ff60*/  IMAD.X R3, RZ, RZ, RZ, P0 ;  /* 0x000000ffff037224 */ /* 0x000fc800000e06ff */
[----:B------:R-:W-:-:S08]  /*ff70*/  IMAD.WIDE.U32.X R2, R17, UR11, R2, P1 ;  /* 0x0000000b11027c25 */ /* 0x000fd000088e0402 */
.L_x_311:
[----:B------:R-:W-:Y:S01]  /*ff80*/  ULDC UR7, c[0x0][0x648] ;  /* 0x0001920000077ab9 */ /* 0x000fe20000000800 */
[----:B------:R-:W-:Y:S01]  /*ff90*/  LOP3.LUT R16, R16, UR6, RZ, 0xc0, !PT ;  /* 0x0000000610107c12 */ /* 0x000fe2000f8ec0ff */
[----:B------:R-:W-:Y:S01]  /*ffa0*/  IMAD.MOV R19, RZ, RZ, -R19 ;  /* 0x000000ffff137224 */ /* 0x000fe200078e0a13 */
[----:B------:R-:W-:Y:S01]  /*ffb0*/  SHF.R.U64 R3, R2, UR7, R3 ;  /* 0x0000000702037c19 */ /* 0x000fe20008001203 */
[----:B------:R-:W-:Y:S01]  /*ffc0*/  ULDC UR7, c[0x0][0x638] ;  /* 0x00018e0000077ab9 */ /* 0x000fe20000000800 */
[----:B------:R-:W-:Y:S01]  /*ffd0*/  LOP3.LUT R7, R7, UR4, RZ, 0xc0, !PT ;  /* 0x0000000407077c12 */ /* 0x000fe2000f8ec0ff */
[----:B------:R-:W-:Y:S01]  /*ffe0*/  @P2 IMAD R13, R15, R19, R0 ;  /* 0x000000130f0d2224 */ /* 0x000fe200078e0200 */
[----:B------:R-:W-:Y:S01]  /*fff0*/  ULDC UR8, c[0x0][0x610] ;  /* 0x0001840000087ab9 */ /* 0x000fe20000000800 */
[----:B------:R-:W-:Y:S02]  /*10000*/  IMAD.MOV R5, RZ, RZ, -R3 ;  /* 0x000000ffff057224 */ /* 0x000fe400078e0a03 */
[----:B------:R-:W-:-:S02]  /*10010*/  IMAD R16, R3, UR5, R16 ;  /* 0x0000000503107c24 */ /* 0x000fc4000f8e0210 */
[----:B------:R-:W-:Y:S01]  /*10020*/  IMAD R14, R5, UR7, R14 ;  /* 0x00000007050e7c24 */ /* 0x000fe2000f8e020e */
[----:B------:R-:W-:Y:S01]  /*10030*/  ULDC UR7, c[0x0][0x600] ;  /* 0x0001800000077ab9 */ /* 0x000fe20000000800 */
[----:B------:R-:W-:Y:S02]  /*10040*/  IMAD R13, R16, UR8, R13 ;  /* 0x00000008100d7c24 */ /* 0x000fe4000f8e020d */
[----:B------:R-:W-:Y:S02]  /*10050*/  IMAD R2, R14, UR7, R7 ;  /* 0x000000070e027c24 */ /* 0x000fe4000f8e0207 */
[----:B------:R-:W-:-:S03]  /*10060*/  IMAD.MOV.U32 R0, RZ, RZ, 0x1 ;  /* 0x00000001ff007424 */ /* 0x000fc600078e00ff */
[----:B------:R-:W-:Y:S02]  /*10070*/  SEL R14, R2, R13, !P2 ;  /* 0x0000000d020e7207 */ /* 0x000fe40005000000 */
[----:B------:R-:W-:-:S07]  /*10080*/  SEL R5, R13, R2, !P2 ;  /* 0x000000020d057207 */ /* 0x000fce0005000000 */
.L_x_309:
[----:B------:R-:W-:Y:S05]  /*10090*/  BSYNC B1 ;  /* 0x0000000000017941 */ /* 0x000fea0003800000 */
.L_x_308:
[----:B------:R-:W-:-:S13]  /*100a0*/  LOP3.LUT P0, RZ, R0, 0xff, RZ, 0xc0, !PT ;  /* 0x000000ff00ff7812 */ /* 0x000fda000780c0ff */
[----:B------:R-:W-:Y:S05]  /*100b0*/  @P0 BRA `(.L_x_312) ;  /* 0xfffffff400200947 */ /* 0x000fea000383ffff */
[----:B------:R-:W-:Y:S05]  /*100c0*/  BSYNC B0 ;  /* 0x0000000000007941 */ /* 0x000fea0003800000 */
.L_x_301:
[----:B------:R-:W-:-:S03]  /*100d0*/  UMOV UR7, 0xffffffff ;  /* 0xffffffff00077882 */ /* 0x000fc60000000000 */
[----:B------:R-:W-:Y:S05]  /*100e0*/  BRA.DIV UR7, `(.L_x_313) ;  /* 0x0000000607287947 */ /* 0x000fea000b800000 */
[----:B------:R-:W-:-:S13]  /*100f0*/  ELECT P0, URZ, PT ;  /* 0x00000000003f782f */ /* 0x000fda0003800000 */
.L_x_327:
[----:B------:R-:W-:Y:S04]  /*10100*/  BSSY B0, `(.L_x_314) ;  /* 0x000002c000007945 */ /* 0x000fe80003800000 */
[----:B------:R-:W-:Y:S05]  /*10110*/  @!P0 BRA `(.L_x_315) ;  /* 0x0000000000a88947 */ /* 0x000fea0003800000 */
[----:B------:R-:W-:-:S04]  /*10120*/  ULOP3.LUT UR7, UR13, 0x2, URZ, 0xfc, !UPT ;  /* 0x000000020d077892 */ /* 0x000fc8000f8efc3f */
[----:B------:R-:W-:-:S06]  /*10130*/  UISETP.NE.AND UP0, UPT, UR7, 0x3, UPT ;  /* 0x000000030700788c */ /* 0x000fcc000bf05270 */
[----:B------:R-:W-:-:S13]  /*10140*/  PLOP3.LUT P0, PT, PT, PT, UP0, 0x80, 0x0 ;  /* 0x000000000000781c */ /* 0x000fda0003f0f008 */
[----:B------:R-:W-:Y:S05]  /*10150*/  @!P0 BRA `(.L_x_316) ;  /* 0x0000000000048947 */ /* 0x000fea0003800000 */
[----:B------:R-:W-:Y:S01]  /*10160*/  BPT.TRAP 0x1 ;  /* 0x000000040000795c */ /* 0x000fe20000300000 */
.L_x_316:
[----:B------:R-:W0:Y:S01]  /*10170*/  S2R R3, SR_CgaCtaId ;  /* 0x0000000000037919 */ /* 0x000e220000008800 */
[----:B------:R-:W-:Y:S02]  /*10180*/  MOV R0, 0x400 ;  /* 0x0000040000007802 */ /* 0x000fe40000000f00 */
[----:B------:R-:W-:Y:S02]  /*10190*/  SHF.L.U32 R2, R12, 0x1f, RZ ;  /* 0x0000001f0c027819 */ /* 0x000fe400000006ff */
[----:B0-----:R-:W-:-:S05]  /*101a0*/  LEA R0, R3, R0, 0x18 ;  /* 0x0000000003007211 */ /* 0x001fca00078ec0ff */
[----:B------:R-:W-:-:S04]  /*101b0*/  VIADD R0, R0, 0x20 ;  /* 0x0000002000007836 */ /* 0x000fc80000000000 */
[C---:B------:R-:W-:Y:S02]  /*101c0*/  IMAD R5, R11.reuse, 0x8, R0 ;  /* 0x000000080b057824 */ /* 0x040fe400078e0200 */
[----:B------:R-:W-:Y:S02]  /*101d0*/  VIADD R11, R11, 0x1 ;  /* 0x000000010b0b7836 */ /* 0x000fe40000000000 */
[----:B------:R-:W0:Y:S03]  /*101e0*/  SYNCS.PHASECHK.TRANS64.TRYWAIT P0, [R5+URZ], R2 ;  /* 0x00000002050075a7 */ /* 0x000e26000800017f */
[----:B------:R-:W-:-:S04]  /*101f0*/  ISETP.NE.AND P1, PT, R11, 0x4, PT ;  /* 0x000000040b00780c */ /* 0x000fc80003f25270 */
[----:B------:R-:W-:Y:S02]  /*10200*/  SEL R3, RZ, 0x1, P1 ;  /* 0x00000001ff037807 */ /* 0x000fe40000800000 */
[----:B------:R-:W-:Y:S02]  /*10210*/  SEL R11, R11, RZ, P1 ;  /* 0x000000ff0b0b7207 */ /* 0x000fe40000800000 */
[----:B------:R-:W-:-:S03]  /*10220*/  LOP3.LUT R12, R12, R3, RZ, 0x3c, !PT ;  /* 0x000000030c0c7212 */ /* 0x000fc600078e3cff */
[----:B------:R-:W-:Y:S01]  /*10230*/  IMAD R7, R11, 0x8, R0 ;  /* 0x000000080b077824 */ /* 0x000fe200078e0200 */
[----:B------:R-:W-:Y:S01]  /*10240*/  SHF.L.U32 R4, R12, 0x1f, RZ ;  /* 0x0000001f0c047819 */ /* 0x000fe200000006ff */
[----:B0-----:R-:W-:Y:S06]  /*10250*/  @!P0 BRA `(.L_x_317) ;  /* 0x0000000000ec8947 */ /* 0x001fec0003800000 */
.L_x_328:
[----:B------:R-:W1:Y:S01]  /*10260*/  SYNCS.PHASECHK.TRANS64.TRYWAIT P0, [R7+URZ], R4 ;  /* 0x00000004070075a7 */ /* 0x000e62000800017f */
[----:B0-----:R-:W-:-:S05]  /*10270*/  VIADD R2, R11, 0x1 ;  /* 0x000000010b027836 */ /* 0x001fca0000000000 */
[----:B------:R-:W-:-:S04]  /*10280*/  ISETP.NE.AND P1, PT, R2, 0x4, PT ;  /* 0x000000040200780c */ /* 0x000fc80003f25270 */
[----:B------:R-:W-:Y:S02]  /*10290*/  SEL R3, RZ, 0x1, P1 ;  /* 0x00000001ff037807 */ /* 0x000fe40000800000 */
[----:B------:R-:W-:Y:S02]  /*102a0*/  SEL R9, R2, RZ, P1 ;  /* 0x000000ff02097207 */ /* 0x000fe40000800000 */
[----:B------:R-:W-:-:S03]  /*102b0*/  LOP3.LUT R11, R12, R3, RZ, 0x3c, !PT ;  /* 0x000000030c0b7212 */ /* 0x000fc600078e3cff */
[----:B------:R-:W-:Y:S01]  /*102c0*/  IMAD R6, R9, 0x8, R0 ;  /* 0x0000000809067824 */ /* 0x000fe200078e0200 */
[----:B------:R-:W-:Y:S01]  /*102d0*/  SHF.L.U32 R5, R11, 0x1f, RZ ;  /* 0x0000001f0b057819 */ /* 0x000fe200000006ff */
[----:B-1----:R-:W-:Y:S06]  /*102e0*/  @!P0 BRA `(.L_x_318) ;  /* 0x0000000000dc8947 */ /* 0x002fec0003800000 */
.L_x_329:
[----:B------:R-:W1:Y:S01]  /*102f0*/  SYNCS.PHASECHK.TRANS64.TRYWAIT P0, [R6+URZ], R5 ;  /* 0x00000005060075a7 */ /* 0x000e62000800017f */
[----:B------:R-:W-:-:S05]  /*10300*/  VIADD R2, R9, 0x1 ;  /* 0x0000000109027836 */ /* 0x000fca0000000000 */
[----:B------:R-:W-:-:S04]  /*10310*/  ISETP.NE.AND P1, PT, R2, 0x4, PT ;  /* 0x000000040200780c */ /* 0x000fc80003f25270 */
[----:B0-----:R-:W-:Y:S02]  /*10320*/  SEL R4, RZ, 0x1, P1 ;  /* 0x00000001ff047807 */ /* 0x001fe40000800000 */
[----:B------:R-:W-:Y:S02]  /*10330*/  SEL R3, R2, RZ, P1 ;  /* 0x000000ff02037207 */ /* 0x000fe40000800000 */
[----:B------:R-:W-:Y:S01]  /*10340*/  LOP3.LUT R4, R11, R4, RZ, 0x3c, !PT ;  /* 0x000000040b047212 */ /* 0x000fe200078e3cff */
[----:B-1----:R-:W-:Y:S06]  /*10350*/  @!P0 BRA `(.L_x_319) ;  /* 0x0000000000d48947 */ /* 0x002fec0003800000 */
.L_x_330:
[----:B------:R-:W-:Y:S01]  /*10360*/  IMAD R3, R3, 0x8, R0 ;  /* 0x0000000803037824 */ /* 0x000fe200078e0200 */
[----:B------:R-:W-:-:S07]  /*10370*/  SHF.L.U32 R0, R4, 0x1f, RZ ;  /* 0x0000001f04007819 */ /* 0x000fce00000006ff */
.L_x_320:
[----:B-1----:R1:W2:Y:S02]  /*10380*/  SYNCS.PHASECHK.TRANS64.TRYWAIT P0, [R3+URZ], R0 ;  /* 0x00000000030075a7 */ /* 0x0022a4000800017f */
[----:B--2---:R-:W-:Y:S05]  /*10390*/  @!P0 NANOSLEEP.SYNCS 0x989680 ;  /* 0x009896800000895d */ /* 0x004fea0003900000 */
[----:B------:R-:W2:Y:S02]  /*103a0*/  @!P0 SYNCS.PHASECHK.TRANS64 P0, [R3+URZ], R0 ;  /* 0x00000000030085a7 */ /* 0x000ea4000800007f */
[----:B--2---:R-:W-:Y:S05]  /*103b0*/  @!P0 BRA `(.L_x_320) ;  /* 0xfffffffc00f08947 */ /* 0x004fea000383ffff */
.L_x_315:
[----:B------:R-:W-:Y:S05]  /*103c0*/  BSYNC B0 ;  /* 0x0000000000007941 */ /* 0x000fea0003800000 */
.L_x_314:
[----:B------:R-:W-:Y:S05]  /*103d0*/  EXIT ;  /* 0x000000000000794d */ /* 0x000fea0003800000 */
.L_x_21:
[----:B-1----:R-:W-:-:S04]  /*103e0*/  IMAD.U32 R3, RZ, RZ, UR6 ;  /* 0x00000006ff037e24 */ /* 0x002fc8000f8e00ff */
[----:B------:R1:W2:Y:S03]  /*103f0*/  SYNCS.PHASECHK.TRANS64.TRYWAIT P0, [R3+URZ], R0 ;  /* 0x00000000030075a7 */ /* 0x0002a6000800017f */
[----:B--2---:R-:W-:Y:S05]  /*10400*/  @!P0 NANOSLEEP.SYNCS 0x989680 ;  /* 0x009896800000895d */ /* 0x004fea0003900000 */
[----:B------:R-:W2:Y:S02]  /*10410*/  @!P0 SYNCS.PHASECHK.TRANS64 P0, [R3+URZ], R0 ;  /* 0x00000000030085a7 */ /* 0x000ea4000800007f */
[----:B--2---:R-:W-:Y:S05]  /*10420*/  @!P0 BRA `(.L_x_21) ;  /* 0xfffffffc00ec8947 */ /* 0x004fea000383ffff */
[----:B------:R-:W-:Y:S05]  /*10430*/  BRA `(.L_x_20) ;  /* 0xffffff1800787947 */ /* 0x000fea000383ffff */
.L_x_27:
[----:B-----5:R2:W-:Y:S02]  /*10440*/  STL [R1+0x88], R0 ;  /* 0x0000880001007387 */ /* 0x0205e40000100800 */
[----:B--2---:R-:W-:-:S04]  /*10450*/  IMAD.U32 R0, RZ, RZ, UR9 ;  /* 0x00000009ff007e24 */ /* 0x004fc8000f8e00ff */
[----:B------:R2:W3:Y:S03]  /*10460*/  SYNCS.PHASECHK.TRANS64.TRYWAIT P0, [R0+URZ], R229 ;  /* 0x000000e5000075a7 */ /* 0x0004e6000800017f */
[----:B---3--:R-:W-:Y:S05]  /*10470*/  @!P0 NANOSLEEP.SYNCS 0x989680 ;  /* 0x009896800000895d */ /* 0x008fea0003900000 */
[----:B------:R2:W3:Y:S02]  /*10480*/  @!P0 SYNCS.PHASECHK.TRANS64 P0, [R0+URZ], R229 ;  /* 0x000000e5000085a7 */ /* 0x0004e4000800007f */
[----:B--2---:R2:W5:Y:S02]  /*10490*/  LDL.LU R0, [R1+0x88] ;  /* 0x0000880001007983 */ /* 0x0045640000300800 */
[----:B--23--:R-:W-:Y:S05]  /*104a0*/  @!P0 BRA `(.L_x_27) ;  /* 0xfffffffc00e48947 */ /* 0x00cfea000383ffff */
[----:B------:R-:W-:Y:S05]  /*104b0*/  BRA `(.L_x_26) ;  /* 0xffffff2c001c7947 */ /* 0x000fea000383ffff */
.L_x_302:
[----:B------:R-:W-:Y:S01]  /*104c0*/  BSSY B1, `(.L_x_321) ;  /* 0x0000006000017945 */ /* 0x000fe20003800000 */
[----:B------:R-:W-:-:S07]  /*104d0*/  IMAD.MOV.U32 R0, RZ, RZ, -0x1 ;  /* 0xffffffffff007424 */ /* 0x000fce00078e00ff */
[----:B------:R-:W-:Y:S05]  /*104e0*/  WARPSYNC.COLLECTIVE R0, `(.L_x_322) ;  /* 0x00000000000c7348 */ /* 0x000fea0003c00000 */
[----:B------:R-:W-:Y:S02]  /*104f0*/  ELECT P0, UR62, PT ;  /* 0x00000000003e782f */ /* 0x000fe40003800000 */
[----:B------:R-:W-:Y:S01]  /*10500*/  MOV R0, UR62 ;  /* 0x0000003e00007c02 */ /* 0x000fe20008000f00 */
[----:B------:R-:W-:Y:S10]  /*10510*/  ENDCOLLECTIVE ;  /* 0x000000000000791b */ /* 0x000ff40003800000 */
.L_x_322:
[----:B------:R-:W-:Y:S05]  /*10520*/  BSYNC B1 ;  /* 0x0000000000017941 */ /* 0x000fea0003800000 */
.L_x_321:
[----:B------:R-:W-:Y:S05]  /*10530*/  BRA `(.L_x_323) ;  /* 0xfffffff0000c7947 */ /* 0x000fea000383ffff */
.L_x_305:
[----:B0-----:R0:W2:Y:S02]  /*10540*/  SYNCS.PHASECHK.TRANS64.TRYWAIT P0, [R5+URZ+0x20], R2 ;  /* 0x00002002050075a7 */ /* 0x0010a4000800017f */
[----:B--2---:R-:W-:Y:S05]  /*10550*/  @!P0 NANOSLEEP.SYNCS 0x989680 ;  /* 0x009896800000895d */ /* 0x004fea0003900000 */
[----:B------:R-:W2:Y:S02]  /*10560*/  @!P0 SYNCS.PHASECHK.TRANS64 P0, [R5+URZ+0x20], R2 ;  /* 0x00002002050085a7 */ /* 0x000ea4000800007f */
[----:B--2---:R-:W-:Y:S05]  /*10570*/  @!P0 BRA `(.L_x_305) ;  /* 0xfffffffc00f08947 */ /* 0x004fea000383ffff */
[----:B------:R-:W-:Y:S05]  /*10580*/  BRA `(.L_x_324) ;  /* 0xfffffff000487947 */ /* 0x000fea000383ffff */
.L_x_313:
[----:B------:R-:W-:Y:S01]  /*10590*/  BSSY B0, `(.L_x_325) ;  /* 0x0000006000007945 */ /* 0x000fe20003800000 */
[----:B------:R-:W-:-:S07]  /*105a0*/  IMAD.MOV.U32 R0, RZ, RZ, -0x1 ;  /* 0xffffffffff007424 */ /* 0x000fce00078e00ff */
[----:B------:R-:W-:Y:S05]  /*105b0*/  WARPSYNC.COLLECTIVE R0, `(.L_x_326) ;  /* 0x00000000000c7348 */ /* 0x000fea0003c00000 */
[----:B------:R-:W-:Y:S02]  /*105c0*/  ELECT P0, UR62, PT ;  /* 0x00000000003e782f */ /* 0x000fe40003800000 */
[----:B------:R-:W-:Y:S01]  /*105d0*/  MOV R0, UR62 ;  /* 0x0000003e00007c02 */ /* 0x000fe20008000f00 */
[----:B------:R-:W-:Y:S10]  /*105e0*/  ENDCOLLECTIVE ;  /* 0x000000000000791b */ /* 0x000ff40003800000 */
.L_x_326:
[----:B------:R-:W-:Y:S05]  /*105f0*/  BSYNC B0 ;  /* 0x0000000000007941 */ /* 0x000fea0003800000 */
.L_x_325:
[----:B------:R-:W-:Y:S05]  /*10600*/  BRA `(.L_x_327) ;  /* 0xfffffff800bc7947 */ /* 0x000fea000383ffff */
.L_x_317:
[----:B0-----:R0:W1:Y:S02]  /*10610*/  SYNCS.PHASECHK.TRANS64.TRYWAIT P0, [R5+URZ], R2 ;  /* 0x00000002050075a7 */ /* 0x001064000800017f */
[----:B-1----:R-:W-:Y:S05]  /*10620*/  @!P0 NANOSLEEP.SYNCS 0x989680 ;  /* 0x009896800000895d */ /* 0x002fea0003900000 */
[----:B------:R-:W1:Y:S02]  /*10630*/  @!P0 SYNCS.PHASECHK.TRANS64 P0, [R5+URZ], R2 ;  /* 0x00000002050085a7 */ /* 0x000e64000800007f */
[----:B-1----:R-:W-:Y:S05]  /*10640*/  @!P0 BRA `(.L_x_317) ;  /* 0xfffffffc00f08947 */ /* 0x002fea000383ffff */
[----:B------:R-:W-:Y:S05]  /*10650*/  BRA `(.L_x_328) ;  /* 0xfffffffc00007947 */ /* 0x000fea000383ffff */
.L_x_318:
[----:B0-----:R0:W1:Y:S02]  /*10660*/  SYNCS.PHASECHK.TRANS64.TRYWAIT P0, [R7+URZ], R4 ;  /* 0x00000004070075a7 */ /* 0x001064000800017f */
[----:B-1----:R-:W-:Y:S05]  /*10670*/  @!P0 NANOSLEEP.SYNCS 0x989680 ;  /* 0x009896800000895d */ /* 0x002fea0003900000 */
[----:B------:R-:W1:Y:S02]  /*10680*/  @!P0 SYNCS.PHASECHK.TRANS64 P0, [R7+URZ], R4 ;  /* 0x00000004070085a7 */ /* 0x000e64000800007f */
[----:B-1----:R-:W-:Y:S05]  /*10690*/  @!P0 BRA `(.L_x_318) ;  /* 0xfffffffc00f08947 */ /* 0x002fea000383ffff */
[----:B------:R-:W-:Y:S05]  /*106a0*/  BRA `(.L_x_329) ;  /* 0xfffffffc00107947 */ /* 0x000fea000383ffff */
.L_x_319:
[----:B0-----:R0:W1:Y:S02]  /*106b0*/  SYNCS.PHASECHK.TRANS64.TRYWAIT P0, [R6+URZ], R5 ;  /* 0x00000005060075a7 */ /* 0x001064000800017f */
[----:B-1----:R-:W-:Y:S05]  /*106c0*/  @!P0 NANOSLEEP.SYNCS 0x989680 ;  /* 0x009896800000895d */ /* 0x002fea0003900000 */
[----:B------:R-:W1:Y:S02]  /*106d0*/  @!P0 SYNCS.PHASECHK.TRANS64 P0, [R6+URZ], R5 ;  /* 0x00000005060085a7 */ /* 0x000e64000800007f */
[----:B-1----:R-:W-:Y:S05]  /*106e0*/  @!P0 BRA `(.L_x_319) ;  /* 0xfffffffc00f08947 */ /* 0x002fea000383ffff */
[----:B------:R-:W-:Y:S05]  /*106f0*/  BRA `(.L_x_330) ;  /* 0xfffffffc00187947 */ /* 0x000fea000383ffff */
.L_x_331:
[----:B------:R-:W-:-:S00]  /*10700*/  BRA `(.L_x_331) ;  /* 0xfffffffc00fc7947 */ /* 0x000fc0000383ffff */
[----:B------:R-:W-:-:S00]  /*10710*/  NOP ;  /* 0x0000000000007918 */ /* 0x000fc00000000000 */
        /* <DEDUP_REMOVED lines=14> */
.L_x_332:


//--------------------- .nv.shared._ZN7cutlass13device_kernelINS_4gemm6kernel13GemmUniversalIN4cute5tupleIJiiiiEEENS1_10collective13CollectiveMmaINS1_37MainloopSm90TmaGmmaWarpSpecializedFP8ILi4ENS5_IJNS4_1CILi2EEENSA_ILi1EEESC_EEENS1_35KernelTmaWarpSpecializedCooperativeEEENS5_IJNSA_ILi128EEENSA_ILi256EEESG_EEENS_12float_e5m2_tENS5_IJlSC_lEEESJ_SK_NS4_8TiledMMAINS4_8MMA_AtomIJNS4_4SM904GMMA31MMA_64x256x32_F32E5M2E5M2_SS_TNILNSO_7ScaleInE1ELSQ_1EEEEEENS4_6LayoutISD_NS5_IJSC_NSA_ILi0EEESU_EEEEENS5_IJNS4_10UnderscoreESX_SX_EEEEENS4_13SM90_TMA_LOADENS4_14ComposedLayoutINS4_7SwizzleILi3ELi4ELi3EEENS4_18smem_ptr_flag_bitsILi8EEENST_INS5_IJNSA_ILi8EEESG_EEENS5_IJSG_SC_EEEEEEEvNS4_8identityENS4_23SM90_TMA_LOAD_MULTICASTES1A_vS1B_EENS_8epilogue10collective6detail29Sm90TmaWarpSpecializedAdapterINS1F_15DefaultEpilogueISJ_SK_SK_NS1E_6thread17LinearCombinationISJ_Li1EffLNS1J_9ScaleType4KindE0ELNS_15FloatRoundStyleE2ESJ_EENS1_15EpilogueDefaultEEEEEvvEEEEvNT_6ParamsE --------------------------
	.section	.nv.shared._ZN7cutlass13device_kernelINS_4gemm6kernel13GemmUniversalIN4cute5tupleIJiiiiEEENS1_10collective13CollectiveMmaINS1_37MainloopSm90TmaGmmaWarpSpecializedFP8ILi4ENS5_IJNS4_1CILi2EEENSA_ILi1EEESC_EEENS1_35KernelTmaWarpSpecializedCooperativeEEENS5_IJNSA_ILi128EEENSA_ILi256EEESG_EEENS_12float_e5m2_tENS5_IJlSC_lEEESJ_SK_NS4_8TiledMMAINS4_8MMA_AtomIJNS4_4SM904GMMA31MMA_64x256x32_F32E5M2E5M2_SS_TNILNSO_7ScaleInE1ELSQ_1EEEEEENS4_6LayoutISD_NS5_IJSC_NSA_ILi0EEESU_EEEEENS5_IJNS4_10UnderscoreESX_SX_EEEEENS4_13SM90_TMA_LOADENS4_14ComposedLayoutINS4_7SwizzleILi3ELi4ELi3EEENS4_18smem_ptr_flag_bitsILi8EEENST_INS5_IJNSA_ILi8EEESG_EEENS5_IJSG_SC_EEEEEEEvNS4_8identityENS4_23SM90_TMA_LOAD_MULTICASTES1A_vS1B_EENS_8epilogue10collective6detail29Sm90TmaWarpSpecializedAdapterINS1F_15DefaultEpilogueISJ_SK_SK_NS1E_6thread17LinearCombinationISJ_Li1EffLNS1J_9ScaleType4KindE0ELNS_15FloatRoundStyleE2ESJ_EENS1_15EpilogueDefaultEEEEEvvEEEEvNT_6ParamsE,"aw",@nobits
	.sectionflags	@""
	.align	16
	.zero		1024


//--------------------- .nv.shared.reserved.0     --------------------------
	.section	.nv.shared.reserved.0,"aw",@nobits
	.weak		__nv_reservedSMEM_offset_0_alias
	.size		__nv_reservedSMEM_offset_0_alias, 0, 0
	.other		__nv_reservedSMEM_offset_0_alias,@"STO_CUDA_RESERVED_SHARED STV_DEFAULT"
__nv_reservedSMEM_offset_0_alias:
	.zero		0


//--------------------- .nv.global                --------------------------
	.section	.nv.global,"aw",@nobits
.nv.global:
	.type		_ZN40_INTERNAL_e9326fd9_4_k_cu_3a25e867_264644cute1_E,@object
	.size		_ZN40_INTERNAL_e9326fd9_4_k_cu_3a25e867_264644cute1_E,(_ZN40_INTERNAL_e9326fd9_4_k_cu_3a25e867_264644cuda3std3__45__cpo6cbeginE - _ZN40_INTERNAL_e9326fd9_4_k_cu_3a25e867_264644cute1_E)
_ZN40_INTERNAL_e9326fd9_4_k_cu_3a25e867_264644cute1_E:
	.zero		1
	.type		_ZN40_INTERNAL_e9326fd9_4_k_cu_3a25e867_264644cuda3std3__45__cpo6cbeginE,@object
	.size		_ZN40_INTERNAL_e9326fd9_4_k_cu_3a25e867_264644cuda3std3__45__cpo6cbeginE,(_ZN40_INTERNAL_e9326fd9_4_k_cu_3a25e867_264644cuda3std3__48in_placeE - _ZN40_INTERNAL_e9326fd9_4_k_cu_3a25e867_264644cuda3std3__45__cpo6cbeginE)
_ZN40_INTERNAL_e9326fd9_4_k_cu_3a25e867_264644cuda3std3__45__cpo6cbeginE:
	.zero		1
	.type		_ZN40_INTERNAL_e9326fd9_4_k_cu_3a25e867_264644cuda3std3__48in_placeE,@object
	.size		_ZN40_INTERNAL_e9326fd9_4_k_cu_3a25e867_264644cuda3std3__48in_placeE,(_ZN40_INTERNAL_e9326fd9_4_k_cu_3a25e867_264644cuda3std6ranges3__45__cpo9iter_moveE - _ZN40_INTERNAL_e9326fd9_4_k_cu_3a25e867_264644cuda3std3__48in_placeE)
_ZN40_INTERNAL_e9326fd9_4_k_cu_3a25e867_264644cuda3std3__48in_placeE:
	.zero		1
	.type		_ZN40_INTERNAL_e9326fd9_4_k_cu_3a25e867_264644cuda3std6ranges3__45__cpo9iter_moveE,@object
	.size		_ZN40_INTERNAL_e9326fd9_4_k_cu_3a25e867_264644cuda3std6ranges3__45__cpo9iter_moveE,(_ZN40_INTERNAL_e9326fd9_4_k_cu_3a25e867_264644cuda3std3__45__cpo5beginE - _ZN40_INTERNAL_e9326fd9_4_k_cu_3a25e867_264644cuda3std6ranges3__45__cpo9iter_moveE)
_ZN40_INTERNAL_e9326fd9_4_k_cu_3a25e867_264644cuda3std6ranges3__45__cpo9iter_moveE:
	.zero		1
	.type		_ZN40_INTERNAL_e9326fd9_4_k_cu_3a25e867_264644cuda3std3__45__cpo5beginE,@object
	.size		_ZN40_INTERNAL_e9326fd9_4_k_cu_3a25e867_264644cuda3std3__45__cpo5beginE,(_ZN40_INTERNAL_e9326fd9_4_k_cu_3a25e867_264644cuda3std3__442_GLOBAL__N__e9326fd9_4_k_cu_3a25e867_264646ignoreE - _ZN40_INTERNAL_e9326fd9_4_k_cu_3a25e867_264644cuda3std3__45__cpo5beginE)
_ZN40_INTERNAL_e9326fd9_4_k_cu_3a25e867_264644cuda3std3__45__cpo5beginE:
	.zero		1
	.type		_ZN40_INTERNAL_e9326fd9_4_k_cu_3a25e867_264644cuda3std3__442_GLOBAL__N__e9326fd9_4_k_cu_3a25e867_264646ignoreE,@object
	.size		_ZN40_INTERNAL_e9326fd9_4_k_cu_3a25e867_264644cuda3std3__442_GLOBAL__N__e9326fd9_4_k_cu_3a25e867_264646ignoreE,(_ZN40_INTERNAL_e9326fd9_4_k_cu_3a25e867_264644cute7productE - _ZN40_INTERNAL_e9326fd9_4_k_cu_3a25e867_264644cuda3std3__442_GLOBAL__N__e9326fd9_4_k_cu_3a25e867_264646ignoreE)
_ZN40_INTERNAL_e9326fd9_4_k_cu_3a25e867_264644cuda3std3__442_GLOBAL__N__e9326fd9_4_k_cu_3a25e867_264646ignoreE:
	.zero		1
	.type		_ZN40_INTERNAL_e9326fd9_4_k_cu_3a25e867_264644cute7productE,@object
	.size		_ZN40_INTERNAL_e9326fd9_4_k_cu_3a25e867_264644cute7productE,(_ZN40_INTERNAL_e9326fd9_4_k_cu_3a25e867_264644cuda3std3__45__cpo3endE - _ZN40_INTERNAL_e9326fd9_4_k_cu_3a25e867_264644cute7productE)
_ZN40_INTERNAL_e9326fd9_4_k_cu_3a25e867_264644cute7productE:
	.zero		1
	.type		_ZN40_INTERNAL_e9326fd9_4_k_cu_3a25e867_264644cuda3std3__45__cpo3endE,@object
	.size		_ZN40_INTERNAL_e9326fd9_4_k_cu_3a25e867_264644cuda3std3__45__cpo3endE,(_ZN40_INTERNAL_e9326fd9_4_k_cu_3a25e867_264644cuda3std3__419piecewise_constructE - _ZN40_INTERNAL_e9326fd9_4_k_cu_3a25e867_264644cuda3std3__45__cpo3endE)
_ZN40_INTERNAL_e9326fd9_4_k_cu_3a25e867_264644cuda3std3__45__cpo3endE:
	.zero		1
	.type		_ZN40_INTERNAL_e9326fd9_4_k_cu_3a25e867_264644cuda3std3__419piecewise_constructE,@object
	.size		_ZN40_INTERNAL_e9326fd9_4_k_cu_3a25e867_264644cuda3std3__419piecewise_constructE,(_ZN40_INTERNAL_e9326fd9_4_k_cu_3a25e867_264644cuda3std3__45__cpo4cendE - _ZN40_INTERNAL_e9326fd9_4_k_cu_3a25e867_264644cuda3std3__419piecewise_constructE)
_ZN40_INTERNAL_e9326fd9_4_k_cu_3a25e867_264644cuda3std3__419piecewise_constructE:
	.zero		1
	.type		_ZN40_INTERNAL_e9326fd9_4_k_cu_3a25e867_264644cuda3std3__45__cpo4cendE,@object
	.size		_ZN40_INTERNAL_e9326fd9_4_k_cu_3a25e867_264644cuda3std3__45__cpo4cendE,(_ZN40_INTERNAL_e9326fd9_4_k_cu_3a25e867_264644cuda3std6ranges3__45__cpo4swapE - _ZN40_INTERNAL_e9326fd9_4_k_cu_3a25e867_264644cuda3std3__45__cpo4cendE)
_ZN40_INTERNAL_e9326fd9_4_k_cu_3a25e867_264644cuda3std3__45__cpo4cendE:
	.zero		1
	.type		_ZN40_INTERNAL_e9326fd9_4_k_cu_3a25e867_264644cuda3std6ranges3__45__cpo4swapE,@object
	.size		_ZN40_INTERNAL_e9326fd9_4_k_cu_3a25e867_264644cuda3std6ranges3__45__cpo4swapE,(.L_7 - _ZN40_INTERNAL_e9326fd9_4_k_cu_3a25e867_264644cuda3std6ranges3__45__cpo4swapE)
_ZN40_INTERNAL_e9326fd9_4_k_cu_3a25e867_264644cuda3std6ranges3__45__cpo4swapE:
	.zero		1
.L_7:


//--------------------- .nv.constant0._ZN7cutlass13device_kernelINS_4gemm6kernel13GemmUniversalIN4cute5tupleIJiiiiEEENS1_10collective13CollectiveMmaINS1_37MainloopSm90TmaGmmaWarpSpecializedFP8ILi4ENS5_IJNS4_1CILi2EEENSA_ILi1EEESC_EEENS1_35KernelTmaWarpSpecializedCooperativeEEENS5_IJNSA_ILi128EEENSA_ILi256EEESG_EEENS_12float_e5m2_tENS5_IJlSC_lEEESJ_SK_NS4_8TiledMMAINS4_8MMA_AtomIJNS4_4SM904GMMA31MMA_64x256x32_F32E5M2E5M2_SS_TNILNSO_7ScaleInE1ELSQ_1EEEEEENS4_6LayoutISD_NS5_IJSC_NSA_ILi0EEESU_EEEEENS5_IJNS4_10UnderscoreESX_SX_EEEEENS4_13SM90_TMA_LOADENS4_14ComposedLayoutINS4_7SwizzleILi3ELi4ELi3EEENS4_18smem_ptr_flag_bitsILi8EEENST_INS5_IJNSA_ILi8EEESG_EEENS5_IJSG_SC_EEEEEEEvNS4_8identityENS4_23SM90_TMA_LOAD_MULTICASTES1A_vS1B_EENS_8epilogue10collective6detail29Sm90TmaWarpSpecializedAdapterINS1F_15DefaultEpilogueISJ_SK_SK_NS1E_6thread17LinearCombinationISJ_Li1EffLNS1J_9ScaleType4KindE0ELNS_15FloatRoundStyleE2ESJ_EENS1_15EpilogueDefaultEEEEEvvEEEEvNT_6ParamsE --------------------------
	.section	.nv.constant0._ZN7cutlass13device_kernelINS_4gemm6kernel13GemmUniversalIN4cute5tupleIJiiiiEEENS1_10collective13CollectiveMmaINS1_37MainloopSm90TmaGmmaWarpSpecializedFP8ILi4ENS5_IJNS4_1CILi2EEENSA_ILi1EEESC_EEENS1_35KernelTmaWarpSpecializedCooperativeEEENS5_IJNSA_ILi128EEENSA_ILi256EEESG_EEENS_12float_e5m2_tENS5_IJlSC_lEEESJ_SK_NS4_8TiledMMAINS4_8MMA_AtomIJNS4_4SM904GMMA31MMA_64x256x32_F32E5M2E5M2_SS_TNILNSO_7ScaleInE1ELSQ_1EEEEEENS4_6LayoutISD_NS5_IJSC_NSA_ILi0EEESU_EEEEENS5_IJNS4_10UnderscoreESX_SX_EEEEENS4_13SM90_TMA_LOADENS4_14ComposedLayoutINS4_7SwizzleILi3ELi4ELi3EEENS4_18smem_ptr_flag_bitsILi8EEENST_INS5_IJNSA_ILi8EEESG_EEENS5_IJSG_SC_EEEEEEEvNS4_8identityENS4_23SM90_TMA_LOAD_MULTICASTES1A_vS1B_EENS_8epilogue10collective6detail29Sm90TmaWarpSpecializedAdapterINS1F_15DefaultEpilogueISJ_SK_SK_NS1E_6thread17LinearCombinationISJ_Li1EffLNS1J_9ScaleType4KindE0ELNS_15FloatRoundStyleE2ESJ_EENS1_15EpilogueDefaultEEEEEvvEEEEvNT_6ParamsE,"a",@progbits
	.sectionflags	@""
	.align	4
.nv.constant0._ZN7cutlass13device_kernelINS_4gemm6kernel13GemmUniversalIN4cute5tupleIJiiiiEEENS1_10collective13CollectiveMmaINS1_37MainloopSm90TmaGmmaWarpSpecializedFP8ILi4ENS5_IJNS4_1CILi2EEENSA_ILi1EEESC_EEENS1_35KernelTmaWarpSpecializedCooperativeEEENS5_IJNSA_ILi128EEENSA_ILi256EEESG_EEENS_12float_e5m2_tENS5_IJlSC_lEEESJ_SK_NS4_8TiledMMAINS4_8MMA_AtomIJNS4_4SM904GMMA31MMA_64x256x32_F32E5M2E5M2_SS_TNILNSO_7ScaleInE1ELSQ_1EEEEEENS4_6LayoutISD_NS5_IJSC_NSA_ILi0EEESU_EEEEENS5_IJNS4_10UnderscoreESX_SX_EEEEENS4_13SM90_TMA_LOADENS4_14ComposedLayoutINS4_7SwizzleILi3ELi4ELi3EEENS4_18smem_ptr_flag_bitsILi8EEENST_INS5_IJNSA_ILi8EEESG_EEENS5_IJSG_SC_EEEEEEEvNS4_8identityENS4_23SM90_TMA_LOAD_MULTICASTES1A_vS1B_EENS_8epilogue10collective6detail29Sm90TmaWarpSpecializedAdapterINS1F_15DefaultEpilogueISJ_SK_SK_NS1E_6thread17LinearCombinationISJ_Li1EffLNS1J_9ScaleType4KindE0ELNS_15FloatRoundStyleE2ESJ_EENS1_15EpilogueDefaultEEEEEvvEEEEvNT_6ParamsE:
	.zero		1664


//--------------------- SYMBOLS --------------------------

	.type		.nv.reservedSmem.offset0,@object
	.size		.nv.reservedSmem.offset0,0x4
